// auto-generated by cutlass_sweep.gemm — config: {"arch": "sm_100", "cluster_m": 1, "cluster_n": 1, "dtype": "bf16", "stages": 4, "tile_k": 128, "tile_m": 64, "tile_n": 64}
#include "cutlass/cutlass.h"
#include "cutlass/gemm/collective/collective_builder.hpp"
#include "cutlass/gemm/device/gemm_universal_adapter.h"
#include "cutlass/gemm/kernel/gemm_universal.hpp"
#include "cutlass/epilogue/collective/collective_builder.hpp"

using ElemA = cutlass::bfloat16_t;
using ElemB = cutlass::bfloat16_t;
using ElemCD = cutlass::bfloat16_t;
using Acc  = float;
using TileShape    = cute::Shape<cute::_64, cute::_64, cute::_128>;
using ClusterShape = cute::Shape<cute::_1, cute::_1, cute::_1>;

using CollectiveEpilogue = typename cutlass::epilogue::collective::CollectiveBuilder<
    cutlass::arch::Sm100, cutlass::arch::OpClassTensorOp,
    TileShape, ClusterShape,
    cutlass::epilogue::collective::EpilogueTileAuto,
    Acc, Acc,
    ElemCD, cutlass::layout::RowMajor, 128 / cutlass::sizeof_bits<ElemCD>::value,
    ElemCD, cutlass::layout::RowMajor, 128 / cutlass::sizeof_bits<ElemCD>::value,
    cutlass::epilogue::collective::EpilogueScheduleAuto
  >::CollectiveOp;

using CollectiveMainloop = typename cutlass::gemm::collective::CollectiveBuilder<
    cutlass::arch::Sm100, cutlass::arch::OpClassTensorOp,
    ElemA, cutlass::layout::RowMajor, 128 / cutlass::sizeof_bits<ElemA>::value,
    ElemB, cutlass::layout::ColumnMajor, 128 / cutlass::sizeof_bits<ElemB>::value,
    Acc,
    TileShape, ClusterShape,
    cutlass::gemm::collective::StageCount<4>,
    cutlass::gemm::collective::KernelScheduleAuto
  >::CollectiveOp;

using GemmKernel = cutlass::gemm::kernel::GemmUniversal<
    cute::Shape<int,int,int,int>,
    CollectiveMainloop,
    CollectiveEpilogue
>;
using Gemm = cutlass::gemm::device::GemmUniversalAdapter<GemmKernel>;

// Force the device kernel symbol into the cubin without needing a host main.
auto* _anchor = &cutlass::device_kernel<GemmKernel>;


// ===== COMPILED SASS (sm_100a) =====

	.target	sm_100a

	.elftype	@"ET_EXEC"


//--------------------- .note.nv.tkinfo           --------------------------
	.section	.note.nv.tkinfo,"",@"SHT_NOTE"
	.sectionflags	@"SHF_NOTE_NV_TKINFO"
	.tkinfo
        /*0018*/ 	.word	0x00000002
        /*0030*/ 	.string	""
        /*0030*/ 	.string	"ptxas"
        /*0030*/ 	.string	"Cuda compilation tools, release 13.0, V13.0.88"
        /*0030*/ 	.string	"Build cuda_13.0.r13.0/compiler.36424714_0"
        /*0030*/ 	.string	"-arch sm_100a -m 64 "



//--------------------- .note.nv.cuinfo           --------------------------
	.section	.note.nv.cuinfo,"",@"SHT_NOTE"
	.sectionflags	@"SHF_NOTE_NV_CUINFO"
        /*0018*/ 	.short	0x0002
        /*001a*/ 	.short	0x0064
        /*001c*/ 	.short	0x0082
	.zero		2


//--------------------- .nv.info                  --------------------------
	.section	.nv.info,"",@"SHT_CUDA_INFO"
	.align	4


	//----- nvinfo : EIATTR_REGCOUNT
	.align		4
        /*0000*/ 	.byte	0x04, 0x2f
        /*0002*/ 	.short	(.L_19 - .L_18)
	.align		4
.L_18:
        /*0004*/ 	.word	index@(_ZN7cutlass13device_kernelINS_4gemm6kernel13GemmUniversalIN4cute5tupleIJiiiiEEENS1_10collective13CollectiveMmaINS1_35MainloopSm100TmaUmmaWarpSpecializedILi4ELi2ELi4ENS5_IJNS4_1CILi1EEESB_SB_EEEEENS5_IJNSA_ILi64EEESE_NSA_ILi128EEEEEENS_10bfloat16_tENS5_IJlSB_lEEESH_SI_NS4_8TiledMMAINS4_8MMA_AtomIJNS4_20SM100_MMA_F16BF16_SSISH_SH_fLi64ELi64ELNS4_4UMMA5MajorE0ELSN_0ELNSM_7ScaleInE0ELSO_0EEEEEENS4_6LayoutISC_NS5_IJNSA_ILi0EEESS_SS_EEEEENS5_IJNS4_10UnderscoreESV_SV_EEEEENS4_13SM90_TMA_LOADENS4_14ComposedLayoutINS4_7SwizzleILi3ELi4ELi3EEENS4_18smem_ptr_flag_bitsILi16EEENSR_INS5_IJNSA_ILi8EEESE_EEENS5_IJSE_SB_EEEEEEEvNS4_8identityESY_S18_vS19_EENS_8epilogue10collective18CollectiveEpilogueINS1B_23Sm100TmaWarpSpecializedILi3ELi2ELi16ELb1ELb0EEEJSG_NS5_IJNSR_ISE_SB_EENSR_INSA_ILi32EEESB_EEEEESH_SI_SH_SI_NS1B_6fusion15FusionCallbacksIS1F_NS1K_17LinearCombinationISH_fSH_fLNS_15FloatRoundStyleE2EEESG_S1J_JEEENS4_5SM1004TMEM4LOAD26SM100_TMEM_LOAD_16dp256b4xESY_NSZ_INS10_ILi2ELi4ELi3EEES13_NSR_INS5_IJS14_S1H_EEENS5_IJS1H_SB_EEEEEEENS4_17SM75_U32x4_LDSM_NENS4_14SM90_TMA_STOREES1Y_NS4_17SM90_U32x4_STSM_NENS4_39AutoVectorizingCopyWithAssumedAlignmentILi128EEEEEEvvEEEEvNT_6ParamsE)
        /*0008*/ 	.word	0x0000004f


	//----- nvinfo : EIATTR_FRAME_SIZE
	.align		4
.L_19:
        /*000c*/ 	.byte	0x04, 0x11
        /*000e*/ 	.short	(.L_21 - .L_20)
	.align		4
.L_20:
        /*0010*/ 	.word	index@($__internal_2_$__cuda_sm10x_tcgen05_guardrail_trap_unallocated_columns_being_dealloced)
        /*0014*/ 	.word	0x00000000


	//----- nvinfo : EIATTR_FRAME_SIZE
	.align		4
.L_21:
        /*0018*/ 	.byte	0x04, 0x11
        /*001a*/ 	.short	(.L_23 - .L_22)
	.align		4
.L_22:
        /*001c*/ 	.word	index@($__internal_1_$__cuda_sm10x_tcgen05_guardrail_trap_phase_invalid_during_alloc)
        /*0020*/ 	.word	0x00000000


	//----- nvinfo : EIATTR_FRAME_SIZE
	.align		4
.L_23:
        /*0024*/ 	.byte	0x04, 0x11
        /*0026*/ 	.short	(.L_25 - .L_24)
	.align		4
.L_24:
        /*0028*/ 	.word	index@($__internal_0_$__cuda_sm10x_tcgen05_guardrail_trap_col_being_dealloced_not_returned_by_alloc)
        /*002c*/ 	.word	0x00000000


	//----- nvinfo : EIATTR_FRAME_SIZE
	.align		4
.L_25:
        /*0030*/ 	.byte	0x04, 0x11
        /*0032*/ 	.short	(.L_27 - .L_26)
	.align		4
.L_26:
        /*0034*/ 	.word	index@(_ZN7cutlass13device_kernelINS_4gemm6kernel13GemmUniversalIN4cute5tupleIJiiiiEEENS1_10collective13CollectiveMmaINS1_35MainloopSm100TmaUmmaWarpSpecializedILi4ELi2ELi4ENS5_IJNS4_1CILi1EEESB_SB_EEEEENS5_IJNSA_ILi64EEESE_NSA_ILi128EEEEEENS_10bfloat16_tENS5_IJlSB_lEEESH_SI_NS4_8TiledMMAINS4_8MMA_AtomIJNS4_20SM100_MMA_F16BF16_SSISH_SH_fLi64ELi64ELNS4_4UMMA5MajorE0ELSN_0ELNSM_7ScaleInE0ELSO_0EEEEEENS4_6LayoutISC_NS5_IJNSA_ILi0EEESS_SS_EEEEENS5_IJNS4_10UnderscoreESV_SV_EEEEENS4_13SM90_TMA_LOADENS4_14ComposedLayoutINS4_7SwizzleILi3ELi4ELi3EEENS4_18smem_ptr_flag_bitsILi16EEENSR_INS5_IJNSA_ILi8EEESE_EEENS5_IJSE_SB_EEEEEEEvNS4_8identityESY_S18_vS19_EENS_8epilogue10collective18CollectiveEpilogueINS1B_23Sm100TmaWarpSpecializedILi3ELi2ELi16ELb1ELb0EEEJSG_NS5_IJNSR_ISE_SB_EENSR_INSA_ILi32EEESB_EEEEESH_SI_SH_SI_NS1B_6fusion15FusionCallbacksIS1F_NS1K_17LinearCombinationISH_fSH_fLNS_15FloatRoundStyleE2EEESG_S1J_JEEENS4_5SM1004TMEM4LOAD26SM100_TMEM_LOAD_16dp256b4xESY_NSZ_INS10_ILi2ELi4ELi3EEES13_NSR_INS5_IJS14_S1H_EEENS5_IJS1H_SB_EEEEEEENS4_17SM75_U32x4_LDSM_NENS4_14SM90_TMA_STOREES1Y_NS4_17SM90_U32x4_STSM_NENS4_39AutoVectorizingCopyWithAssumedAlignmentILi128EEEEEEvvEEEEvNT_6ParamsE)
        /*0038*/ 	.word	0x00000000


	//----- nvinfo : EIATTR_MIN_STACK_SIZE
	.align		4
.L_27:
        /*003c*/ 	.byte	0x04, 0x12
        /*003e*/ 	.short	(.L_29 - .L_28)
	.align		4
.L_28:
        /*0040*/ 	.word	index@(_ZN7cutlass13device_kernelINS_4gemm6kernel13GemmUniversalIN4cute5tupleIJiiiiEEENS1_10collective13CollectiveMmaINS1_35MainloopSm100TmaUmmaWarpSpecializedILi4ELi2ELi4ENS5_IJNS4_1CILi1EEESB_SB_EEEEENS5_IJNSA_ILi64EEESE_NSA_ILi128EEEEEENS_10bfloat16_tENS5_IJlSB_lEEESH_SI_NS4_8TiledMMAINS4_8MMA_AtomIJNS4_20SM100_MMA_F16BF16_SSISH_SH_fLi64ELi64ELNS4_4UMMA5MajorE0ELSN_0ELNSM_7ScaleInE0ELSO_0EEEEEENS4_6LayoutISC_NS5_IJNSA_ILi0EEESS_SS_EEEEENS5_IJNS4_10UnderscoreESV_SV_EEEEENS4_13SM90_TMA_LOADENS4_14ComposedLayoutINS4_7SwizzleILi3ELi4ELi3EEENS4_18smem_ptr_flag_bitsILi16EEENSR_INS5_IJNSA_ILi8EEESE_EEENS5_IJSE_SB_EEEEEEEvNS4_8identityESY_S18_vS19_EENS_8epilogue10collective18CollectiveEpilogueINS1B_23Sm100TmaWarpSpecializedILi3ELi2ELi16ELb1ELb0EEEJSG_NS5_IJNSR_ISE_SB_EENSR_INSA_ILi32EEESB_EEEEESH_SI_SH_SI_NS1B_6fusion15FusionCallbacksIS1F_NS1K_17LinearCombinationISH_fSH_fLNS_15FloatRoundStyleE2EEESG_S1J_JEEENS4_5SM1004TMEM4LOAD26SM100_TMEM_LOAD_16dp256b4xESY_NSZ_INS10_ILi2ELi4ELi3EEES13_NSR_INS5_IJS14_S1H_EEENS5_IJS1H_SB_EEEEEEENS4_17SM75_U32x4_LDSM_NENS4_14SM90_TMA_STOREES1Y_NS4_17SM90_U32x4_STSM_NENS4_39AutoVectorizingCopyWithAssumedAlignmentILi128EEEEEEvvEEEEvNT_6ParamsE)
        /*0044*/ 	.word	0x00000000
.L_29:


//--------------------- .nv.compat                --------------------------
	.section	.nv.compat,"",@"SHT_CUDA_COMPAT_INFO"
	.align	4
        /*0000*/ 	.byte	0x02, 0x09, 0x01, 0x00, 0x02, 0x02, 0x02, 0x00, 0x02, 0x05, 0x05, 0x00, 0x03, 0x07, 0x01, 0x01
        /*0010*/ 	.byte	0x02, 0x03, 0x01, 0x00, 0x02, 0x06, 0x01, 0x00, 0x04, 0x0b, 0x08, 0x00, 0x09, 0x00, 0x00, 0x00
        /*0020*/ 	.byte	0x00, 0x00, 0x00, 0x00


//--------------------- .nv.info._ZN7cutlass13device_kernelINS_4gemm6kernel13GemmUniversalIN4cute5tupleIJiiiiEEENS1_10collective13CollectiveMmaINS1_35MainloopSm100TmaUmmaWarpSpecializedILi4ELi2ELi4ENS5_IJNS4_1CILi1EEESB_SB_EEEEENS5_IJNSA_ILi64EEESE_NSA_ILi128EEEEEENS_10bfloat16_tENS5_IJlSB_lEEESH_SI_NS4_8TiledMMAINS4_8MMA_AtomIJNS4_20SM100_MMA_F16BF16_SSISH_SH_fLi64ELi64ELNS4_4UMMA5MajorE0ELSN_0ELNSM_7ScaleInE0ELSO_0EEEEEENS4_6LayoutISC_NS5_IJNSA_ILi0EEESS_SS_EEEEENS5_IJNS4_10UnderscoreESV_SV_EEEEENS4_13SM90_TMA_LOADENS4_14ComposedLayoutINS4_7SwizzleILi3ELi4ELi3EEENS4_18smem_ptr_flag_bitsILi16EEENSR_INS5_IJNSA_ILi8EEESE_EEENS5_IJSE_SB_EEEEEEEvNS4_8identityESY_S18_vS19_EENS_8epilogue10collective18CollectiveEpilogueINS1B_23Sm100TmaWarpSpecializedILi3ELi2ELi16ELb1ELb0EEEJSG_NS5_IJNSR_ISE_SB_EENSR_INSA_ILi32EEESB_EEEEESH_SI_SH_SI_NS1B_6fusion15FusionCallbacksIS1F_NS1K_17LinearCombinationISH_fSH_fLNS_15FloatRoundStyleE2EEESG_S1J_JEEENS4_5SM1004TMEM4LOAD26SM100_TMEM_LOAD_16dp256b4xESY_NSZ_INS10_ILi2ELi4ELi3EEES13_NSR_INS5_IJS14_S1H_EEENS5_IJS1H_SB_EEEEEEENS4_17SM75_U32x4_LDSM_NENS4_14SM90_TMA_STOREES1Y_NS4_17SM90_U32x4_STSM_NENS4_39AutoVectorizingCopyWithAssumedAlignmentILi128EEEEEEvvEEEEvNT_6ParamsE --------------------------
	.section	.nv.info._ZN7cutlass13device_kernelINS_4gemm6kernel13GemmUniversalIN4cute5tupleIJiiiiEEENS1_10collective13CollectiveMmaINS1_35MainloopSm100TmaUmmaWarpSpecializedILi4ELi2ELi4ENS5_IJNS4_1CILi1EEESB_SB_EEEEENS5_IJNSA_ILi64EEESE_NSA_ILi128EEEEEENS_10bfloat16_tENS5_IJlSB_lEEESH_SI_NS4_8TiledMMAINS4_8MMA_AtomIJNS4_20SM100_MMA_F16BF16_SSISH_SH_fLi64ELi64ELNS4_4UMMA5MajorE0ELSN_0ELNSM_7ScaleInE0ELSO_0EEEEEENS4_6LayoutISC_NS5_IJNSA_ILi0EEESS_SS_EEEEENS5_IJNS4_10UnderscoreESV_SV_EEEEENS4_13SM90_TMA_LOADENS4_14ComposedLayoutINS4_7SwizzleILi3ELi4ELi3EEENS4_18smem_ptr_flag_bitsILi16EEENSR_INS5_IJNSA_ILi8EEESE_EEENS5_IJSE_SB_EEEEEEEvNS4_8identityESY_S18_vS19_EENS_8epilogue10collective18CollectiveEpilogueINS1B_23Sm100TmaWarpSpecializedILi3ELi2ELi16ELb1ELb0EEEJSG_NS5_IJNSR_ISE_SB_EENSR_INSA_ILi32EEESB_EEEEESH_SI_SH_SI_NS1B_6fusion15FusionCallbacksIS1F_NS1K_17LinearCombinationISH_fSH_fLNS_15FloatRoundStyleE2EEESG_S1J_JEEENS4_5SM1004TMEM4LOAD26SM100_TMEM_LOAD_16dp256b4xESY_NSZ_INS10_ILi2ELi4ELi3EEES13_NSR_INS5_IJS14_S1H_EEENS5_IJS1H_SB_EEEEEEENS4_17SM75_U32x4_LDSM_NENS4_14SM90_TMA_STOREES1Y_NS4_17SM90_U32x4_STSM_NENS4_39AutoVectorizingCopyWithAssumedAlignmentILi128EEEEEEvvEEEEvNT_6ParamsE,"",@"SHT_CUDA_INFO"
	.sectionflags	@""
	.align	4


	//----- nvinfo : EIATTR_CUDA_API_VERSION
	.align		4
        /*0000*/ 	.byte	0x04, 0x37
        /*0002*/ 	.short	(.L_31 - .L_30)
.L_30:
        /*0004*/ 	.word	0x00000082


	//----- nvinfo : EIATTR_KPARAM_INFO
	.align		4
.L_31:
        /*0008*/ 	.byte	0x04, 0x17
        /*000a*/ 	.short	(.L_33 - .L_32)
.L_32:
        /*000c*/ 	.word	0x00000000
        /*0010*/ 	.short	0x0000
        /*0012*/ 	.short	0x0000
        /*0014*/ 	.byte	0x00, 0xf0, 0x01, 0x20


	//----- nvinfo : EIATTR_AT_ENTRY_FRAGMENTS
	.align		4
.L_33:
        /*0018*/ 	.byte	0x04, 0x4f
        /*001a*/ 	.short	(.L_35 - .L_34)


	//   ....[0]....
.L_34:
        /*001c*/ 	.word	0x00000006


	//----- nvinfo : EIATTR_RESERVED_SMEM_USED
	.align		4
.L_35:
        /*0020*/ 	.byte	0x01, 0x41
	.zero		2


	//----- nvinfo : EIATTR_SPARSE_MMA_MASK
	.align		4
        /*0024*/ 	.byte	0x03, 0x50
        /*0026*/ 	.short	0x0000


	//----- nvinfo : EIATTR_TCGEN05_1CTA_USED
	.align		4
        /*0028*/ 	.byte	0x01, 0x51
	.zero		2


	//----- nvinfo : EIATTR_MAXREG_COUNT
	.align		4
        /*002c*/ 	.byte	0x03, 0x1b
        /*002e*/ 	.short	0x00ff


	//----- nvinfo : EIATTR_NUM_BARRIERS
	.align		4
        /*0030*/ 	.byte	0x02, 0x4c
        /*0032*/ 	.byte	0x07
	.zero		1


	//----- nvinfo : EIATTR_EXTERNS
	.align		4
        /*0034*/ 	.byte	0x04, 0x0f
        /*0036*/ 	.short	(.L_37 - .L_36)


	//   ....[0]....
	.align		4
.L_36:
        /*0038*/ 	.word	index@(__assertfail)


	//----- nvinfo : EIATTR_MERCURY_ISA_VERSION
	.align		4
.L_37:
        /*003c*/ 	.byte	0x03, 0x5f
        /*003e*/ 	.short	0x0101


	//----- nvinfo : EIATTR_INT_WARP_WIDE_INSTR_OFFSETS
	.align		4
        /*0040*/ 	.byte	0x04, 0x31
        /*0042*/ 	.short	(.L_39 - .L_38)


	//   ....[0]....
.L_38:
        /*0044*/ 	.word	0x00001f00


	//   ....[1]....
        /*0048*/ 	.word	0x00003b60


	//   ....[2]....
        /*004c*/ 	.word	0x00003b90


	//   ....[3]....
        /*0050*/ 	.word	0x00003be0


	//   ....[4]....
        /*0054*/ 	.word	0x000044c0


	//   ....[5]....
        /*0058*/ 	.word	0x000044e0


	//   ....[6]....
        /*005c*/ 	.word	0x000047b0


	//   ....[7]....
        /*0060*/ 	.word	0x000048e0


	//----- nvinfo : EIATTR_COOP_GROUP_MASK_REGIDS
	.align		4
.L_39:
        /*0064*/ 	.byte	0x04, 0x29
        /*0066*/ 	.short	(.L_41 - .L_40)


	//   ....[0]....
.L_40:
        /*0068*/ 	.word	0xffffffff


	//   ....[1]....
        /*006c*/ 	.word	0xffffffff


	//   ....[2]....
        /*0070*/ 	.word	0xffffffff


	//   ....[3]....
        /*0074*/ 	.word	0xffffffff


	//   ....[4]....
        /*0078*/ 	.word	0xffffffff


	//   ....[5]....
        /*007c*/ 	.word	0xffffffff


	//   ....[6]....
        /*0080*/ 	.word	0xffffffff


	//   ....[7]....
        /*0084*/ 	.word	0xffffffff


	//   ....[8]....
        /*0088*/ 	.word	0xffffffff


	//   ....[9]....
        /*008c*/ 	.word	0xffffffff


	//   ....[10]....
        /*0090*/ 	.word	0xffffffff


	//   ....[11]....
        /*0094*/ 	.word	0xffffffff


	//   ....[12]....
        /*0098*/ 	.word	0xffffffff


	//----- nvinfo : EIATTR_COOP_GROUP_INSTR_OFFSETS
	.align		4
.L_41:
        /*009c*/ 	.byte	0x04, 0x28
        /*009e*/ 	.short	(.L_43 - .L_42)


	//   ....[0]....
.L_42:
        /*00a0*/ 	.word	0x00000090


	//   ....[1]....
        /*00a4*/ 	.word	0x000004d0


	//   ....[2]....
        /*00a8*/ 	.word	0x00000640


	//   ....[3]....
        /*00ac*/ 	.word	0x000007c0


	//   ....[4]....
        /*00b0*/ 	.word	0x000008c0


	//   ....[5]....
        /*00b4*/ 	.word	0x00000a30


	//   ....[6]....
        /*00b8*/ 	.word	0x00000bd0


	//   ....[7]....
        /*00bc*/ 	.word	0x00001de0


	//   ....[8]....
        /*00c0*/ 	.word	0x00002bc0


	//   ....[9]....
        /*00c4*/ 	.word	0x00002dd0


	//   ....[10]....
        /*00c8*/ 	.word	0x00002e00


	//   ....[11]....
        /*00cc*/ 	.word	0x00003a50


	//   ....[12]....
        /*00d0*/ 	.word	0x00003c80


	//----- nvinfo : EIATTR_VRC_CTA_INIT_COUNT
	.align		4
.L_43:
        /*00d4*/ 	.byte	0x02, 0x4a
        /*00d6*/ 	.byte	0x80
	.zero		1


	//----- nvinfo : EIATTR_SYSCALL_OFFSETS
	.align		4
        /*00d8*/ 	.byte	0x04, 0x46
        /*00da*/ 	.short	(.L_45 - .L_44)


	//   ....[0]....
.L_44:
        /*00dc*/ 	.word	0x000054c0


	//   ....[1]....
        /*00e0*/ 	.word	0x000055b0


	//   ....[2]....
        /*00e4*/ 	.word	0x00005d90


	//   ....[3]....
        /*00e8*/ 	.word	0x000066d0


	//----- nvinfo : EIATTR_MBARRIER_INSTR_OFFSETS
	.align		4
.L_45:
        /*00ec*/ 	.byte	0x04, 0x39
        /*00ee*/ 	.short	(.L_47 - .L_46)


	//   ....[0]....
.L_46:
        /*00f0*/ 	.word	0x000005b0
        /*00f4*/ 	.word	0x000000ff
        /*00f8*/ 	.word	0x00000000
        /*00fc*/ 	.short	0x0100
        /*00fe*/ 	.byte	0x05
	.zero		1


	//   ....[1]....
        /*0100*/ 	.word	0x000005c0
        /*0104*/ 	.word	0x000000ff
        /*0108*/ 	.word	0x00000020
        /*010c*/ 	.short	0x0100
        /*010e*/ 	.byte	0x05
	.zero		1


	//   ....[2]....
        /*0110*/ 	.word	0x000005d0
        /*0114*/ 	.word	0x000000ff
        /*0118*/ 	.word	0x00000008
        /*011c*/ 	.short	0x0100
        /*011e*/ 	.byte	0x05
	.zero		1


	//   ....[3]....
        /*0120*/ 	.word	0x000005e0
        /*0124*/ 	.word	0x000000ff
        /*0128*/ 	.word	0x00000028
        /*012c*/ 	.short	0x0100
        /*012e*/ 	.byte	0x05
	.zero		1


	//   ....[4]....
        /*0130*/ 	.word	0x000005f0
        /*0134*/ 	.word	0x000000ff
        /*0138*/ 	.word	0x00000010
        /*013c*/ 	.short	0x0100
        /*013e*/ 	.byte	0x05
	.zero		1


	//   ....[5]....
        /*0140*/ 	.word	0x00000600
        /*0144*/ 	.word	0x000000ff
        /*0148*/ 	.word	0x00000030
        /*014c*/ 	.short	0x0100
        /*014e*/ 	.byte	0x05
	.zero		1


	//   ....[6]....
        /*0150*/ 	.word	0x00000610
        /*0154*/ 	.word	0x000000ff
        /*0158*/ 	.word	0x00000018
        /*015c*/ 	.short	0x0100
        /*015e*/ 	.byte	0x05
	.zero		1


	//   ....[7]....
        /*0160*/ 	.word	0x00000620
        /*0164*/ 	.word	0x000000ff
        /*0168*/ 	.word	0x00000038
        /*016c*/ 	.short	0x0100
        /*016e*/ 	.byte	0x05
	.zero		1


	//   ....[8]....
        /*0170*/ 	.word	0x00000750
        /*0174*/ 	.word	0x000000ff
        /*0178*/ 	.word	0x00000040
        /*017c*/ 	.short	0x0100
        /*017e*/ 	.byte	0x07
	.zero		1


	//   ....[9]....
        /*0180*/ 	.word	0x00000760
        /*0184*/ 	.word	0x000000ff
        /*0188*/ 	.word	0x00000058
        /*018c*/ 	.short	0x0100
        /*018e*/ 	.byte	0x07
	.zero		1


	//   ....[10]....
        /*0190*/ 	.word	0x00000770
        /*0194*/ 	.word	0x000000ff
        /*0198*/ 	.word	0x00000048
        /*019c*/ 	.short	0x0100
        /*019e*/ 	.byte	0x07
	.zero		1


	//   ....[11]....
        /*01a0*/ 	.word	0x00000780
        /*01a4*/ 	.word	0x000000ff
        /*01a8*/ 	.word	0x00000060
        /*01ac*/ 	.short	0x0100
        /*01ae*/ 	.byte	0x07
	.zero		1


	//   ....[12]....
        /*01b0*/ 	.word	0x00000790
        /*01b4*/ 	.word	0x000000ff
        /*01b8*/ 	.word	0x00000050
        /*01bc*/ 	.short	0x0100
        /*01be*/ 	.byte	0x07
	.zero		1


	//   ....[13]....
        /*01c0*/ 	.word	0x000007a0
        /*01c4*/ 	.word	0x000000ff
        /*01c8*/ 	.word	0x00000068
        /*01cc*/ 	.short	0x0100
        /*01ce*/ 	.byte	0x07
	.zero		1


	//   ....[14]....
        /*01d0*/ 	.word	0x00000890
        /*01d4*/ 	.word	0x000000ff
        /*01d8*/ 	.word	0x00000070
        /*01dc*/ 	.short	0x0100
        /*01de*/ 	.byte	0x05
	.zero		1


	//   ....[15]....
        /*01e0*/ 	.word	0x000008a0
        /*01e4*/ 	.word	0x000000ff
        /*01e8*/ 	.word	0x00000078
        /*01ec*/ 	.short	0x0100
        /*01ee*/ 	.byte	0x05
	.zero		1


	//   ....[16]....
        /*01f0*/ 	.word	0x000009e0
        /*01f4*/ 	.word	0x000000ff
        /*01f8*/ 	.word	0x00000080
        /*01fc*/ 	.short	0x0100
        /*01fe*/ 	.byte	0x05
	.zero		1


	//   ....[17]....
        /*0200*/ 	.word	0x000009f0
        /*0204*/ 	.word	0x000000ff
        /*0208*/ 	.word	0x00000090
        /*020c*/ 	.short	0x0100
        /*020e*/ 	.byte	0x05
	.zero		1


	//   ....[18]....
        /*0210*/ 	.word	0x00000a00
        /*0214*/ 	.word	0x000000ff
        /*0218*/ 	.word	0x00000088
        /*021c*/ 	.short	0x0100
        /*021e*/ 	.byte	0x05
	.zero		1


	//   ....[19]....
        /*0220*/ 	.word	0x00000a10
        /*0224*/ 	.word	0x000000ff
        /*0228*/ 	.word	0x00000098
        /*022c*/ 	.short	0x0100
        /*022e*/ 	.byte	0x05
	.zero		1


	//   ....[20]....
        /*0230*/ 	.word	0x00000b40
        /*0234*/ 	.word	0x000000ff
        /*0238*/ 	.word	0x000000a0
        /*023c*/ 	.short	0x0100
        /*023e*/ 	.byte	0x07
	.zero		1


	//   ....[21]....
        /*0240*/ 	.word	0x00000b50
        /*0244*/ 	.word	0x000000ff
        /*0248*/ 	.word	0x000000c0
        /*024c*/ 	.short	0x0100
        /*024e*/ 	.byte	0x07
	.zero		1


	//   ....[22]....
        /*0250*/ 	.word	0x00000b60
        /*0254*/ 	.word	0x000000ff
        /*0258*/ 	.word	0x000000a8
        /*025c*/ 	.short	0x0100
        /*025e*/ 	.byte	0x07
	.zero		1


	//   ....[23]....
        /*0260*/ 	.word	0x00000b70
        /*0264*/ 	.word	0x000000ff
        /*0268*/ 	.word	0x000000c8
        /*026c*/ 	.short	0x0100
        /*026e*/ 	.byte	0x07
	.zero		1


	//   ....[24]....
        /*0270*/ 	.word	0x00000b80
        /*0274*/ 	.word	0x000000ff
        /*0278*/ 	.word	0x000000b0
        /*027c*/ 	.short	0x0100
        /*027e*/ 	.byte	0x07
	.zero		1


	//   ....[25]....
        /*0280*/ 	.word	0x00000b90
        /*0284*/ 	.word	0x000000ff
        /*0288*/ 	.word	0x000000d0
        /*028c*/ 	.short	0x0100
        /*028e*/ 	.byte	0x07
	.zero		1


	//   ....[26]....
        /*0290*/ 	.word	0x00000ba0
        /*0294*/ 	.word	0x000000ff
        /*0298*/ 	.word	0x000000b8
        /*029c*/ 	.short	0x0100
        /*029e*/ 	.byte	0x07
	.zero		1


	//   ....[27]....
        /*02a0*/ 	.word	0x00000bb0
        /*02a4*/ 	.word	0x000000ff
        /*02a8*/ 	.word	0x000000d8
        /*02ac*/ 	.short	0x0100
        /*02ae*/ 	.byte	0x07
	.zero		1


	//   ....[28]....
        /*02b0*/ 	.word	0x00000ca0
        /*02b4*/ 	.word	0x000000ff
        /*02b8*/ 	.word	0x000000e0
        /*02bc*/ 	.short	0x0100
        /*02be*/ 	.byte	0x05
	.zero		1


	//   ....[29]....
        /*02c0*/ 	.word	0x00000cb0
        /*02c4*/ 	.word	0x000000ff
        /*02c8*/ 	.word	0x000000f0
        /*02cc*/ 	.short	0x0100
        /*02ce*/ 	.byte	0x05
	.zero		1


	//   ....[30]....
        /*02d0*/ 	.word	0x00000cc0
        /*02d4*/ 	.word	0x000000ff
        /*02d8*/ 	.word	0x000000e8
        /*02dc*/ 	.short	0x0100
        /*02de*/ 	.byte	0x05
	.zero		1


	//   ....[31]....
        /*02e0*/ 	.word	0x00000cd0
        /*02e4*/ 	.word	0x000000ff
        /*02e8*/ 	.word	0x000000f8
        /*02ec*/ 	.short	0x0100
        /*02ee*/ 	.byte	0x05
	.zero		1


	//   ....[32]....
        /*02f0*/ 	.word	0x000015a0
        /*02f4*/ 	.word	0x00000002
        /*02f8*/ 	.word	0x000000f0
        /*02fc*/ 	.short	0x010a
        /*02fe*/ 	.byte	0xff
	.zero		1


	//   ....[33]....
        /*0300*/ 	.word	0x000015d0
        /*0304*/ 	.word	0x00000002
        /*0308*/ 	.word	0x000000e0
        /*030c*/ 	.short	0x0101
        /*030e*/ 	.byte	0xff
	.zero		1


	//   ....[34]....
        /*0310*/ 	.word	0x000016a0
        /*0314*/ 	.word	0x000000ff
        /*0318*/ 	.word	0x00000020
        /*031c*/ 	.short	0x010a
        /*031e*/ 	.byte	0x08
	.zero		1


	//   ....[35]....
        /*0320*/ 	.word	0x00001740
        /*0324*/ 	.word	0x000000ff
        /*0328*/ 	.word	0x00000020
        /*032c*/ 	.short	0x010a
        /*032e*/ 	.byte	0x21
	.zero		1


	//   ....[36]....
        /*0330*/ 	.word	0x00001890
        /*0334*/ 	.word	0x000000ff
        /*0338*/ 	.word	0x00000020
        /*033c*/ 	.short	0x010a
        /*033e*/ 	.byte	0x08
	.zero		1


	//   ....[37]....
        /*0340*/ 	.word	0x00001a50
        /*0344*/ 	.word	0x000000ff
        /*0348*/ 	.word	0x00000078
        /*034c*/ 	.short	0x0101
        /*034e*/ 	.byte	0x04
	.zero		1


	//   ....[38]....
        /*0350*/ 	.word	0x00001a70
        /*0354*/ 	.word	0x000000ff
        /*0358*/ 	.word	0x00000020
        /*035c*/ 	.short	0x010a
        /*035e*/ 	.byte	0x08
	.zero		1


	//   ....[39]....
        /*0360*/ 	.word	0x00001af0
        /*0364*/ 	.word	0x000000ff
        /*0368*/ 	.word	0x00000020
        /*036c*/ 	.short	0x010a
        /*036e*/ 	.byte	0x21
	.zero		1


	//   ....[40]....
        /*0370*/ 	.word	0x00001c40
        /*0374*/ 	.word	0x000000ff
        /*0378*/ 	.word	0x00000020
        /*037c*/ 	.short	0x010a
        /*037e*/ 	.byte	0x08
	.zero		1


	//   ....[41]....
        /*0380*/ 	.word	0x00001e10
        /*0384*/ 	.word	0x00000002
        /*0388*/ 	.word	0x00000080
        /*038c*/ 	.short	0x010a
        /*038e*/ 	.byte	0xff
	.zero		1


	//   ....[42]....
        /*0390*/ 	.word	0x00001ed0
        /*0394*/ 	.word	0x00000002
        /*0398*/ 	.word	0x00000000
        /*039c*/ 	.short	0x0101
        /*039e*/ 	.byte	0xff
	.zero		1


	//   ....[43]....
        /*03a0*/ 	.word	0x00002430
        /*03a4*/ 	.word	0x000000ff
        /*03a8*/ 	.word	0x00000000
        /*03ac*/ 	.short	0x010a
        /*03ae*/ 	.byte	0x05
	.zero		1


	//   ....[44]....
        /*03b0*/ 	.word	0x000024c0
        /*03b4*/ 	.word	0x000000ff
        /*03b8*/ 	.word	0x00000000
        /*03bc*/ 	.short	0x010a
        /*03be*/ 	.byte	0x05
	.zero		1


	//   ....[45]....
        /*03c0*/ 	.word	0x00002550
        /*03c4*/ 	.word	0x000000ff
        /*03c8*/ 	.word	0x00000000
        /*03cc*/ 	.short	0x010a
        /*03ce*/ 	.byte	0x05
	.zero		1


	//   ....[46]....
        /*03d0*/ 	.word	0x000025f0
        /*03d4*/ 	.word	0x00000000
        /*03d8*/ 	.word	0x00000000
        /*03dc*/ 	.short	0x010a
        /*03de*/ 	.byte	0xff
	.zero		1


	//   ....[47]....
        /*03e0*/ 	.word	0x00002710
        /*03e4*/ 	.word	0x00000000
        /*03e8*/ 	.word	0x000000e0
        /*03ec*/ 	.short	0x010a
        /*03ee*/ 	.byte	0xff
	.zero		1


	//   ....[48]....
        /*03f0*/ 	.word	0x00002780
        /*03f4*/ 	.word	0x00000000
        /*03f8*/ 	.word	0x00000000
        /*03fc*/ 	.short	0x0101
        /*03fe*/ 	.byte	0xff
	.zero		1


	//   ....[49]....
        /*0400*/ 	.word	0x000027a0
        /*0404*/ 	.word	0x000000ff
        /*0408*/ 	.word	0x00000090
        /*040c*/ 	.short	0x010a
        /*040e*/ 	.byte	0x05
	.zero		1


	//   ....[50]....
        /*0410*/ 	.word	0x000028c0
        /*0414*/ 	.word	0x00000000
        /*0418*/ 	.word	0x00000080
        /*041c*/ 	.short	0x010a
        /*041e*/ 	.byte	0xff
	.zero		1


	//   ....[51]....
        /*0420*/ 	.word	0x000029c0
        /*0424*/ 	.word	0x00000000
        /*0428*/ 	.word	0x00000000
        /*042c*/ 	.short	0x0101
        /*042e*/ 	.byte	0xff
	.zero		1


	//   ....[52]....
        /*0430*/ 	.word	0x00002a50
        /*0434*/ 	.word	0x000000ff
        /*0438*/ 	.word	0x00000090
        /*043c*/ 	.short	0x0106
        /*043e*/ 	.byte	0x05
	.zero		1


	//   ....[53]....
        /*0440*/ 	.word	0x00002a70
        /*0444*/ 	.word	0x000000ff
        /*0448*/ 	.word	0x00000090
        /*044c*/ 	.short	0x010a
        /*044e*/ 	.byte	0x05
	.zero		1


	//   ....[54]....
        /*0450*/ 	.word	0x00002b00
        /*0454*/ 	.word	0x000000ff
        /*0458*/ 	.word	0x00000090
        /*045c*/ 	.short	0x0106
        /*045e*/ 	.byte	0x04
	.zero		1


	//   ....[55]....
        /*0460*/ 	.word	0x00002b40
        /*0464*/ 	.word	0x00000000
        /*0468*/ 	.word	0x00000090
        /*046c*/ 	.short	0x010a
        /*046e*/ 	.byte	0xff
	.zero		1


	//   ....[56]....
        /*0470*/ 	.word	0x00003100
        /*0474*/ 	.word	0x00000000
        /*0478*/ 	.word	0x00000080
        /*047c*/ 	.short	0x010a
        /*047e*/ 	.byte	0xff
	.zero		1


	//   ....[57]....
        /*0480*/ 	.word	0x00003210
        /*0484*/ 	.word	0x00000003
        /*0488*/ 	.word	0x00000000
        /*048c*/ 	.short	0x0101
        /*048e*/ 	.byte	0xff
	.zero		1


	//   ....[58]....
        /*0490*/ 	.word	0x00003220
        /*0494*/ 	.word	0x000000ff
        /*0498*/ 	.word	0x00000000
        /*049c*/ 	.short	0x010a
        /*049e*/ 	.byte	0x07
	.zero		1


	//   ....[59]....
        /*04a0*/ 	.word	0x000032a0
        /*04a4*/ 	.word	0x000000ff
        /*04a8*/ 	.word	0x000000c0
        /*04ac*/ 	.short	0x010a
        /*04ae*/ 	.byte	0x06
	.zero		1


	//   ....[60]....
        /*04b0*/ 	.word	0x00003370
        /*04b4*/ 	.word	0x000000ff
        /*04b8*/ 	.word	0x00000000
        /*04bc*/ 	.short	0x010a
        /*04be*/ 	.byte	0x0b
	.zero		1


	//   ....[61]....
        /*04c0*/ 	.word	0x000034a0
        /*04c4*/ 	.word	0x000000ff
        /*04c8*/ 	.word	0x00000000
        /*04cc*/ 	.short	0x010a
        /*04ce*/ 	.byte	0x22
	.zero		1


	//   ....[62]....
        /*04d0*/ 	.word	0x00003880
        /*04d4*/ 	.word	0x000000ff
        /*04d8*/ 	.word	0x00000000
        /*04dc*/ 	.short	0x010a
        /*04de*/ 	.byte	0x06
	.zero		1


	//   ....[63]....
        /*04e0*/ 	.word	0x00003910
        /*04e4*/ 	.word	0x000000ff
        /*04e8*/ 	.word	0x00000000
        /*04ec*/ 	.short	0x010a
        /*04ee*/ 	.byte	0x06
	.zero		1


	//   ....[64]....
        /*04f0*/ 	.word	0x000039a0
        /*04f4*/ 	.word	0x000000ff
        /*04f8*/ 	.word	0x00000000
        /*04fc*/ 	.short	0x010a
        /*04fe*/ 	.byte	0x06
	.zero		1


	//   ....[65]....
        /*0500*/ 	.word	0x00003a30
        /*0504*/ 	.word	0x000000ff
        /*0508*/ 	.word	0x00000000
        /*050c*/ 	.short	0x010a
        /*050e*/ 	.byte	0x07
	.zero		1


	//   ....[66]....
        /*0510*/ 	.word	0x00003e60
        /*0514*/ 	.word	0x00000000
        /*0518*/ 	.word	0x00000080
        /*051c*/ 	.short	0x010a
        /*051e*/ 	.byte	0xff
	.zero		1


	//   ....[67]....
        /*0520*/ 	.word	0x00003f20
        /*0524*/ 	.word	0x00000000
        /*0528*/ 	.word	0x00000000
        /*052c*/ 	.short	0x0101
        /*052e*/ 	.byte	0xff
	.zero		1


	//   ....[68]....
        /*0530*/ 	.word	0x00004240
        /*0534*/ 	.word	0x000000ff
        /*0538*/ 	.word	0x00000078
        /*053c*/ 	.short	0x010a
        /*053e*/ 	.byte	0x07
	.zero		1


	//   ....[69]....
        /*0540*/ 	.word	0x00004460
        /*0544*/ 	.word	0x000000ff
        /*0548*/ 	.word	0x00000058
        /*054c*/ 	.short	0x010a
        /*054e*/ 	.byte	0x0f
	.zero		1


	//   ....[70]....
        /*0550*/ 	.word	0x00004660
        /*0554*/ 	.word	0x000000ff
        /*0558*/ 	.word	0x00000040
        /*055c*/ 	.short	0x010b
        /*055e*/ 	.byte	0x0f
	.zero		1


	//   ....[71]....
        /*0560*/ 	.word	0x000046b0
        /*0564*/ 	.word	0x000000ff
        /*0568*/ 	.word	0x00000000
        /*056c*/ 	.short	0x0101
        /*056e*/ 	.byte	0x10
	.zero		1


	//   ....[72]....
        /*0570*/ 	.word	0x000046f0
        /*0574*/ 	.word	0x000000ff
        /*0578*/ 	.word	0x00000058
        /*057c*/ 	.short	0x010a
        /*057e*/ 	.byte	0x0d
	.zero		1


	//   ....[73]....
        /*0580*/ 	.word	0x00004930
        /*0584*/ 	.word	0x000000ff
        /*0588*/ 	.word	0x00000040
        /*058c*/ 	.short	0x010b
        /*058e*/ 	.byte	0x0d
	.zero		1


	//   ....[74]....
        /*0590*/ 	.word	0x000049a0
        /*0594*/ 	.word	0x000000ff
        /*0598*/ 	.word	0x00000000
        /*059c*/ 	.short	0x0101
        /*059e*/ 	.byte	0x0f
	.zero		1


	//   ....[75]....
        /*05a0*/ 	.word	0x000049f0
        /*05a4*/ 	.word	0x000000ff
        /*05a8*/ 	.word	0x00000000
        /*05ac*/ 	.short	0x010a
        /*05ae*/ 	.byte	0x04
	.zero		1


	//   ....[76]....
        /*05b0*/ 	.word	0x00004a80
        /*05b4*/ 	.word	0x000000ff
        /*05b8*/ 	.word	0x00000000
        /*05bc*/ 	.short	0x010a
        /*05be*/ 	.byte	0x04
	.zero		1


	//   ....[77]....
        /*05c0*/ 	.word	0x00004b20
        /*05c4*/ 	.word	0x00000000
        /*05c8*/ 	.word	0x00000000
        /*05cc*/ 	.short	0x010a
        /*05ce*/ 	.byte	0xff
	.zero		1


	//   ....[78]....
        /*05d0*/ 	.word	0x00004e90
        /*05d4*/ 	.word	0x00000000
        /*05d8*/ 	.word	0x00000080
        /*05dc*/ 	.short	0x010a
        /*05de*/ 	.byte	0xff
	.zero		1


	//   ....[79]....
        /*05e0*/ 	.word	0x00004fa0
        /*05e4*/ 	.word	0x00000000
        /*05e8*/ 	.word	0x00000000
        /*05ec*/ 	.short	0x0101
        /*05ee*/ 	.byte	0xff
	.zero		1


	//   ....[80]....
        /*05f0*/ 	.word	0x000059b0
        /*05f4*/ 	.word	0x00000002
        /*05f8*/ 	.word	0x00000040
        /*05fc*/ 	.short	0x010a
        /*05fe*/ 	.byte	0xff
	.zero		1


	//   ....[81]....
        /*0600*/ 	.word	0x000059f0
        /*0604*/ 	.word	0x0000002c
        /*0608*/ 	.word	0x000000a0
        /*060c*/ 	.short	0x010a
        /*060e*/ 	.byte	0xff
	.zero		1


	//   ....[82]....
        /*0610*/ 	.word	0x00005ae0
        /*0614*/ 	.word	0x00000002
        /*0618*/ 	.word	0x00000040
        /*061c*/ 	.short	0x010a
        /*061e*/ 	.byte	0xff
	.zero		1


	//   ....[83]....
        /*0620*/ 	.word	0x00005c70
        /*0624*/ 	.word	0x0000002c
        /*0628*/ 	.word	0x000000a0
        /*062c*/ 	.short	0x010a
        /*062e*/ 	.byte	0xff
	.zero		1


	//   ....[84]....
        /*0630*/ 	.word	0x00006430
        /*0634*/ 	.word	0x00000000
        /*0638*/ 	.word	0x00000000
        /*063c*/ 	.short	0x0101
        /*063e*/ 	.byte	0xff
	.zero		1


	//   ....[85]....
        /*0640*/ 	.word	0x00006440
        /*0644*/ 	.word	0x00000002
        /*0648*/ 	.word	0x00000040
        /*064c*/ 	.short	0x010a
        /*064e*/ 	.byte	0xff
	.zero		1


	//   ....[86]....
        /*0650*/ 	.word	0x00006500
        /*0654*/ 	.word	0x00000002
        /*0658*/ 	.word	0x00000040
        /*065c*/ 	.short	0x010a
        /*065e*/ 	.byte	0xff
	.zero		1


	//   ....[87]....
        /*0660*/ 	.word	0x00006860
        /*0664*/ 	.word	0x000000ff
        /*0668*/ 	.word	0x00000000
        /*066c*/ 	.short	0x0101
        /*066e*/ 	.byte	0x05
	.zero		1


	//   ....[88]....
        /*0670*/ 	.word	0x00006df0
        /*0674*/ 	.word	0x00000000
        /*0678*/ 	.word	0x00000000
        /*067c*/ 	.short	0x0101
        /*067e*/ 	.byte	0xff
	.zero		1


	//   ....[89]....
        /*0680*/ 	.word	0x00007060
        /*0684*/ 	.word	0x000000ff
        /*0688*/ 	.word	0x00000000
        /*068c*/ 	.short	0x0101
        /*068e*/ 	.byte	0x04
	.zero		1


	//   ....[90]....
        /*0690*/ 	.word	0x00007080
        /*0694*/ 	.word	0x00000002
        /*0698*/ 	.word	0x000000f0
        /*069c*/ 	.short	0x010a
        /*069e*/ 	.byte	0xff
	.zero		1


	//   ....[91]....
        /*06a0*/ 	.word	0x000070e0
        /*06a4*/ 	.word	0x00000002
        /*06a8*/ 	.word	0x00000020
        /*06ac*/ 	.short	0x010a
        /*06ae*/ 	.byte	0xff
	.zero		1


	//   ....[92]....
        /*06b0*/ 	.word	0x00007140
        /*06b4*/ 	.word	0x00000002
        /*06b8*/ 	.word	0x00000020
        /*06bc*/ 	.short	0x010a
        /*06be*/ 	.byte	0xff
	.zero		1


	//   ....[93]....
        /*06c0*/ 	.word	0x00007190
        /*06c4*/ 	.word	0x00000002
        /*06c8*/ 	.word	0x00000080
        /*06cc*/ 	.short	0x010a
        /*06ce*/ 	.byte	0xff
	.zero		1


	//   ....[94]....
        /*06d0*/ 	.word	0x000071f0
        /*06d4*/ 	.word	0x00000000
        /*06d8*/ 	.word	0x00000000
        /*06dc*/ 	.short	0x010a
        /*06de*/ 	.byte	0xff
	.zero		1


	//   ....[95]....
        /*06e0*/ 	.word	0x00007250
        /*06e4*/ 	.word	0x00000000
        /*06e8*/ 	.word	0x00000000
        /*06ec*/ 	.short	0x010a
        /*06ee*/ 	.byte	0xff
	.zero		1


	//   ....[96]....
        /*06f0*/ 	.word	0x000072b0
        /*06f4*/ 	.word	0x00000000
        /*06f8*/ 	.word	0x00000000
        /*06fc*/ 	.short	0x010a
        /*06fe*/ 	.byte	0xff
	.zero		1


	//   ....[97]....
        /*0700*/ 	.word	0x00007300
        /*0704*/ 	.word	0x00000000
        /*0708*/ 	.word	0x000000e0
        /*070c*/ 	.short	0x010a
        /*070e*/ 	.byte	0xff
	.zero		1


	//   ....[98]....
        /*0710*/ 	.word	0x00007360
        /*0714*/ 	.word	0x00000000
        /*0718*/ 	.word	0x00000090
        /*071c*/ 	.short	0x010a
        /*071e*/ 	.byte	0xff
	.zero		1


	//   ....[99]....
        /*0720*/ 	.word	0x000073b0
        /*0724*/ 	.word	0x00000000
        /*0728*/ 	.word	0x00000080
        /*072c*/ 	.short	0x010a
        /*072e*/ 	.byte	0xff
	.zero		1


	//   ....[100]....
        /*0730*/ 	.word	0x00007410
        /*0734*/ 	.word	0x00000000
        /*0738*/ 	.word	0x00000090
        /*073c*/ 	.short	0x010a
        /*073e*/ 	.byte	0xff
	.zero		1


	//   ....[101]....
        /*0740*/ 	.word	0x00007460
        /*0744*/ 	.word	0x00000000
        /*0748*/ 	.word	0x00000080
        /*074c*/ 	.short	0x010a
        /*074e*/ 	.byte	0xff
	.zero		1


	//   ....[102]....
        /*0750*/ 	.word	0x000074c0
        /*0754*/ 	.word	0x00000002
        /*0758*/ 	.word	0x000000c0
        /*075c*/ 	.short	0x010a
        /*075e*/ 	.byte	0xff
	.zero		1


	//   ....[103]....
        /*0760*/ 	.word	0x00007520
        /*0764*/ 	.word	0x00000000
        /*0768*/ 	.word	0x00000000
        /*076c*/ 	.short	0x010a
        /*076e*/ 	.byte	0xff
	.zero		1


	//   ....[104]....
        /*0770*/ 	.word	0x00007580
        /*0774*/ 	.word	0x00000000
        /*0778*/ 	.word	0x00000000
        /*077c*/ 	.short	0x010a
        /*077e*/ 	.byte	0xff
	.zero		1


	//   ....[105]....
        /*0780*/ 	.word	0x000075e0
        /*0784*/ 	.word	0x00000000
        /*0788*/ 	.word	0x00000000
        /*078c*/ 	.short	0x010a
        /*078e*/ 	.byte	0xff
	.zero		1


	//   ....[106]....
        /*0790*/ 	.word	0x00007640
        /*0794*/ 	.word	0x00000000
        /*0798*/ 	.word	0x00000000
        /*079c*/ 	.short	0x010a
        /*079e*/ 	.byte	0xff
	.zero		1


	//   ....[107]....
        /*07a0*/ 	.word	0x000076a0
        /*07a4*/ 	.word	0x00000000
        /*07a8*/ 	.word	0x00000000
        /*07ac*/ 	.short	0x010a
        /*07ae*/ 	.byte	0xff
	.zero		1


	//   ....[108]....
        /*07b0*/ 	.word	0x000076f0
        /*07b4*/ 	.word	0x00000000
        /*07b8*/ 	.word	0x00000080
        /*07bc*/ 	.short	0x010a
        /*07be*/ 	.byte	0xff
	.zero		1


	//   ....[109]....
        /*07c0*/ 	.word	0x00007750
        /*07c4*/ 	.word	0x00000000
        /*07c8*/ 	.word	0x00000078
        /*07cc*/ 	.short	0x010a
        /*07ce*/ 	.byte	0xff
	.zero		1


	//   ....[110]....
        /*07d0*/ 	.word	0x000077b0
        /*07d4*/ 	.word	0x00000000
        /*07d8*/ 	.word	0x00000058
        /*07dc*/ 	.short	0x010a
        /*07de*/ 	.byte	0xff
	.zero		1


	//   ....[111]....
        /*07e0*/ 	.word	0x00007810
        /*07e4*/ 	.word	0x00000000
        /*07e8*/ 	.word	0x00000058
        /*07ec*/ 	.short	0x010a
        /*07ee*/ 	.byte	0xff
	.zero		1


	//   ....[112]....
        /*07f0*/ 	.word	0x00007870
        /*07f4*/ 	.word	0x00000000
        /*07f8*/ 	.word	0x00000000
        /*07fc*/ 	.short	0x010a
        /*07fe*/ 	.byte	0xff
	.zero		1


	//   ....[113]....
        /*0800*/ 	.word	0x000078d0
        /*0804*/ 	.word	0x00000000
        /*0808*/ 	.word	0x00000000
        /*080c*/ 	.short	0x010a
        /*080e*/ 	.byte	0xff
	.zero		1


	//   ....[114]....
        /*0810*/ 	.word	0x00007920
        /*0814*/ 	.word	0x00000000
        /*0818*/ 	.word	0x00000080
        /*081c*/ 	.short	0x010a
        /*081e*/ 	.byte	0xff
	.zero		1


	//   ....[115]....
        /*0820*/ 	.word	0x00007970
        /*0824*/ 	.word	0x00000002
        /*0828*/ 	.word	0x00000040
        /*082c*/ 	.short	0x010a
        /*082e*/ 	.byte	0xff
	.zero		1


	//   ....[116]....
        /*0830*/ 	.word	0x000079c0
        /*0834*/ 	.word	0x0000002c
        /*0838*/ 	.word	0x000000a0
        /*083c*/ 	.short	0x010a
        /*083e*/ 	.byte	0xff
	.zero		1


	//   ....[117]....
        /*0840*/ 	.word	0x00007a10
        /*0844*/ 	.word	0x00000002
        /*0848*/ 	.word	0x00000040
        /*084c*/ 	.short	0x010a
        /*084e*/ 	.byte	0xff
	.zero		1


	//----- nvinfo : EIATTR_NUM_MBARRIERS
	.align		4
.L_47:
        /*0850*/ 	.byte	0x03, 0x38
        /*0852*/ 	.short	0x0020


	//----- nvinfo : EIATTR_EXIT_INSTR_OFFSETS
	.align		4
        /*0854*/ 	.byte	0x04, 0x1c
        /*0856*/ 	.short	(.L_49 - .L_48)


	//   ....[0]....
.L_48:
        /*0858*/ 	.word	0x00002620


	//   ....[1]....
        /*085c*/ 	.word	0x00002b10


	//   ....[2]....
        /*0860*/ 	.word	0x00002b70


	//   ....[3]....
        /*0864*/ 	.word	0x00003c90


	//   ....[4]....
        /*0868*/ 	.word	0x00004b50


	//   ....[5]....
        /*086c*/ 	.word	0x00004b90


	//   ....[6]....
        /*0870*/ 	.word	0x00006f50


	//   ....[7]....
        /*0874*/ 	.word	0x00006fd0


	//   ....[8]....
        /*0878*/ 	.word	0x00007000


	//   ....[9]....
        /*087c*/ 	.word	0x00007070


	//----- nvinfo : EIATTR_MAX_THREADS
	.align		4
.L_49:
        /*0880*/ 	.byte	0x04, 0x05
        /*0882*/ 	.short	(.L_51 - .L_50)
.L_50:
        /*0884*/ 	.word	0x00000100
        /*0888*/ 	.word	0x00000001
        /*088c*/ 	.word	0x00000001


	//----- nvinfo : EIATTR_CRS_STACK_SIZE
	.align		4
.L_51:
        /*0890*/ 	.byte	0x04, 0x1e
        /*0892*/ 	.short	(.L_53 - .L_52)
.L_52:
        /*0894*/ 	.word	0x00000000


	//----- nvinfo : EIATTR_CBANK_PARAM_SIZE
	.align		4
.L_53:
        /*0898*/ 	.byte	0x03, 0x19
        /*089a*/ 	.short	0x0800


	//----- nvinfo : EIATTR_PARAM_CBANK
	.align		4
        /*089c*/ 	.byte	0x04, 0x0a
        /*089e*/ 	.short	(.L_55 - .L_54)
	.align		4
.L_54:
        /*08a0*/ 	.word	index@(.nv.constant0._ZN7cutlass13device_kernelINS_4gemm6kernel13GemmUniversalIN4cute5tupleIJiiiiEEENS1_10collective13CollectiveMmaINS1_35MainloopSm100TmaUmmaWarpSpecializedILi4ELi2ELi4ENS5_IJNS4_1CILi1EEESB_SB_EEEEENS5_IJNSA_ILi64EEESE_NSA_ILi128EEEEEENS_10bfloat16_tENS5_IJlSB_lEEESH_SI_NS4_8TiledMMAINS4_8MMA_AtomIJNS4_20SM100_MMA_F16BF16_SSISH_SH_fLi64ELi64ELNS4_4UMMA5MajorE0ELSN_0ELNSM_7ScaleInE0ELSO_0EEEEEENS4_6LayoutISC_NS5_IJNSA_ILi0EEESS_SS_EEEEENS5_IJNS4_10UnderscoreESV_SV_EEEEENS4_13SM90_TMA_LOADENS4_14ComposedLayoutINS4_7SwizzleILi3ELi4ELi3EEENS4_18smem_ptr_flag_bitsILi16EEENSR_INS5_IJNSA_ILi8EEESE_EEENS5_IJSE_SB_EEEEEEEvNS4_8identityESY_S18_vS19_EENS_8epilogue10collective18CollectiveEpilogueINS1B_23Sm100TmaWarpSpecializedILi3ELi2ELi16ELb1ELb0EEEJSG_NS5_IJNSR_ISE_SB_EENSR_INSA_ILi32EEESB_EEEEESH_SI_SH_SI_NS1B_6fusion15FusionCallbacksIS1F_NS1K_17LinearCombinationISH_fSH_fLNS_15FloatRoundStyleE2EEESG_S1J_JEEENS4_5SM1004TMEM4LOAD26SM100_TMEM_LOAD_16dp256b4xESY_NSZ_INS10_ILi2ELi4ELi3EEES13_NSR_INS5_IJS14_S1H_EEENS5_IJS1H_SB_EEEEEEENS4_17SM75_U32x4_LDSM_NENS4_14SM90_TMA_STOREES1Y_NS4_17SM90_U32x4_STSM_NENS4_39AutoVectorizingCopyWithAssumedAlignmentILi128EEEEEEvvEEEEvNT_6ParamsE)
        /*08a4*/ 	.short	0x0380
        /*08a6*/ 	.short	0x0800


	//----- nvinfo : EIATTR_SW_WAR
	.align		4
.L_55:
        /*08a8*/ 	.byte	0x04, 0x36
        /*08aa*/ 	.short	(.L_57 - .L_56)
.L_56:
        /*08ac*/ 	.word	0x00000008
.L_57:


//--------------------- .nv.callgraph             --------------------------
	.section	.nv.callgraph,"",@"SHT_CUDA_CALLGRAPH"
	.align	4
	.sectionentsize	8
	.align		4
        /*0000*/ 	.word	0x00000000
	.align		4
        /*0004*/ 	.word	0xffffffff
	.align		4
        /*0008*/ 	.word	index@(_ZN7cutlass13device_kernelINS_4gemm6kernel13GemmUniversalIN4cute5tupleIJiiiiEEENS1_10collective13CollectiveMmaINS1_35MainloopSm100TmaUmmaWarpSpecializedILi4ELi2ELi4ENS5_IJNS4_1CILi1EEESB_SB_EEEEENS5_IJNSA_ILi64EEESE_NSA_ILi128EEEEEENS_10bfloat16_tENS5_IJlSB_lEEESH_SI_NS4_8TiledMMAINS4_8MMA_AtomIJNS4_20SM100_MMA_F16BF16_SSISH_SH_fLi64ELi64ELNS4_4UMMA5MajorE0ELSN_0ELNSM_7ScaleInE0ELSO_0EEEEEENS4_6LayoutISC_NS5_IJNSA_ILi0EEESS_SS_EEEEENS5_IJNS4_10UnderscoreESV_SV_EEEEENS4_13SM90_TMA_LOADENS4_14ComposedLayoutINS4_7SwizzleILi3ELi4ELi3EEENS4_18smem_ptr_flag_bitsILi16EEENSR_INS5_IJNSA_ILi8EEESE_EEENS5_IJSE_SB_EEEEEEEvNS4_8identityESY_S18_vS19_EENS_8epilogue10collective18CollectiveEpilogueINS1B_23Sm100TmaWarpSpecializedILi3ELi2ELi16ELb1ELb0EEEJSG_NS5_IJNSR_ISE_SB_EENSR_INSA_ILi32EEESB_EEEEESH_SI_SH_SI_NS1B_6fusion15FusionCallbacksIS1F_NS1K_17LinearCombinationISH_fSH_fLNS_15FloatRoundStyleE2EEESG_S1J_JEEENS4_5SM1004TMEM4LOAD26SM100_TMEM_LOAD_16dp256b4xESY_NSZ_INS10_ILi2ELi4ELi3EEES13_NSR_INS5_IJS14_S1H_EEENS5_IJS1H_SB_EEEEEEENS4_17SM75_U32x4_LDSM_NENS4_14SM90_TMA_STOREES1Y_NS4_17SM90_U32x4_STSM_NENS4_39AutoVectorizingCopyWithAssumedAlignmentILi128EEEEEEvvEEEEvNT_6ParamsE)
	.align		4
        /*000c*/ 	.word	index@(__assertfail)
	.align		4
        /*0010*/ 	.word	0x00000000
	.align		4
        /*0014*/ 	.word	0xfffffffe
	.align		4
        /*0018*/ 	.word	0x00000000
	.align		4
        /*001c*/ 	.word	0xfffffffd
	.align		4
        /*0020*/ 	.word	0x00000000
	.align		4
        /*0024*/ 	.word	0xfffffffc


//--------------------- .nv.constant4             --------------------------
	.section	.nv.constant4,"a",@progbits
	.align	8
	.align		8
.nv.constant4:
        /*0000*/ 	.dword	__assertfail
	.align		8
        /*0008*/ 	.dword	__unnamed_1
	.align		8
        /*0010*/ 	.dword	__unnamed_2
	.align		8
        /*0018*/ 	.dword	_ZN39_INTERNAL_881029a5_4_k_cu_8ebe7d29_65504cuda3std3__45__cpo5beginE
	.align		8
        /*0020*/ 	.dword	_ZN39_INTERNAL_881029a5_4_k_cu_8ebe7d29_65504cuda3std3__45__cpo3endE
	.align		8
        /*0028*/ 	.dword	_ZN39_INTERNAL_881029a5_4_k_cu_8ebe7d29_65504cuda3std3__45__cpo6cbeginE
	.align		8
        /*0030*/ 	.dword	_ZN39_INTERNAL_881029a5_4_k_cu_8ebe7d29_65504cuda3std3__45__cpo4cendE
	.align		8
        /*0038*/ 	.dword	_ZN39_INTERNAL_881029a5_4_k_cu_8ebe7d29_65504cuda3std3__441_GLOBAL__N__881029a5_4_k_cu_8ebe7d29_65506ignoreE
	.align		8
        /*0040*/ 	.dword	_ZN39_INTERNAL_881029a5_4_k_cu_8ebe7d29_65504cuda3std3__419piecewise_constructE
	.align		8
        /*0048*/ 	.dword	_ZN39_INTERNAL_881029a5_4_k_cu_8ebe7d29_65504cuda3std3__48in_placeE
	.align		8
        /*0050*/ 	.dword	_ZN39_INTERNAL_881029a5_4_k_cu_8ebe7d29_65504cuda3std6ranges3__45__cpo4swapE
	.align		8
        /*0058*/ 	.dword	_ZN39_INTERNAL_881029a5_4_k_cu_8ebe7d29_65504cuda3std6ranges3__45__cpo9iter_moveE
	.align		8
        /*0060*/ 	.dword	_ZN39_INTERNAL_881029a5_4_k_cu_8ebe7d29_65504cute7productE
	.align		8
        /*0068*/ 	.dword	_ZN39_INTERNAL_881029a5_4_k_cu_8ebe7d29_65504cute1_E
	.align		8
        /*0070*/ 	.dword	$str$25
	.align		8
        /*0078*/ 	.dword	$str$26
	.align		8
        /*0080*/ 	.dword	$str$27
	.align		8
        /*0088*/ 	.dword	$str$28


//--------------------- .text._ZN7cutlass13device_kernelINS_4gemm6kernel13GemmUniversalIN4cute5tupleIJiiiiEEENS1_10collective13CollectiveMmaINS1_35MainloopSm100TmaUmmaWarpSpecializedILi4ELi2ELi4ENS5_IJNS4_1CILi1EEESB_SB_EEEEENS5_IJNSA_ILi64EEESE_NSA_ILi128EEEEEENS_10bfloat16_tENS5_IJlSB_lEEESH_SI_NS4_8TiledMMAINS4_8MMA_AtomIJNS4_20SM100_MMA_F16BF16_SSISH_SH_fLi64ELi64ELNS4_4UMMA5MajorE0ELSN_0ELNSM_7ScaleInE0ELSO_0EEEEEENS4_6LayoutISC_NS5_IJNSA_ILi0EEESS_SS_EEEEENS5_IJNS4_10UnderscoreESV_SV_EEEEENS4_13SM90_TMA_LOADENS4_14ComposedLayoutINS4_7SwizzleILi3ELi4ELi3EEENS4_18smem_ptr_flag_bitsILi16EEENSR_INS5_IJNSA_ILi8EEESE_EEENS5_IJSE_SB_EEEEEEEvNS4_8identityESY_S18_vS19_EENS_8epilogue10collective18CollectiveEpilogueINS1B_23Sm100TmaWarpSpecializedILi3ELi2ELi16ELb1ELb0EEEJSG_NS5_IJNSR_ISE_SB_EENSR_INSA_ILi32EEESB_EEEEESH_SI_SH_SI_NS1B_6fusion15FusionCallbacksIS1F_NS1K_17LinearCombinationISH_fSH_fLNS_15FloatRoundStyleE2EEESG_S1J_JEEENS4_5SM1004TMEM4LOAD26SM100_TMEM_LOAD_16dp256b4xESY_NSZ_INS10_ILi2ELi4ELi3EEES13_NSR_INS5_IJS14_S1H_EEENS5_IJS1H_SB_EEEEEEENS4_17SM75_U32x4_LDSM_NENS4_14SM90_TMA_STOREES1Y_NS4_17SM90_U32x4_STSM_NENS4_39AutoVectorizingCopyWithAssumedAlignmentILi128EEEEEEvvEEEEvNT_6ParamsE --------------------------
	.section	.text._ZN7cutlass13device_kernelINS_4gemm6kernel13GemmUniversalIN4cute5tupleIJiiiiEEENS1_10collective13CollectiveMmaINS1_35MainloopSm100TmaUmmaWarpSpecializedILi4ELi2ELi4ENS5_IJNS4_1CILi1EEESB_SB_EEEEENS5_IJNSA_ILi64EEESE_NSA_ILi128EEEEEENS_10bfloat16_tENS5_IJlSB_lEEESH_SI_NS4_8TiledMMAINS4_8MMA_AtomIJNS4_20SM100_MMA_F16BF16_SSISH_SH_fLi64ELi64ELNS4_4UMMA5MajorE0ELSN_0ELNSM_7ScaleInE0ELSO_0EEEEEENS4_6LayoutISC_NS5_IJNSA_ILi0EEESS_SS_EEEEENS5_IJNS4_10UnderscoreESV_SV_EEEEENS4_13SM90_TMA_LOADENS4_14ComposedLayoutINS4_7SwizzleILi3ELi4ELi3EEENS4_18smem_ptr_flag_bitsILi16EEENSR_INS5_IJNSA_ILi8EEESE_EEENS5_IJSE_SB_EEEEEEEvNS4_8identityESY_S18_vS19_EENS_8epilogue10collective18CollectiveEpilogueINS1B_23Sm100TmaWarpSpecializedILi3ELi2ELi16ELb1ELb0EEEJSG_NS5_IJNSR_ISE_SB_EENSR_INSA_ILi32EEESB_EEEEESH_SI_SH_SI_NS1B_6fusion15FusionCallbacksIS1F_NS1K_17LinearCombinationISH_fSH_fLNS_15FloatRoundStyleE2EEESG_S1J_JEEENS4_5SM1004TMEM4LOAD26SM100_TMEM_LOAD_16dp256b4xESY_NSZ_INS10_ILi2ELi4ELi3EEES13_NSR_INS5_IJS14_S1H_EEENS5_IJS1H_SB_EEEEEEENS4_17SM75_U32x4_LDSM_NENS4_14SM90_TMA_STOREES1Y_NS4_17SM90_U32x4_STSM_NENS4_39AutoVectorizingCopyWithAssumedAlignmentILi128EEEEEEvvEEEEvNT_6ParamsE,"ax",@progbits
	.align	128
.text._ZN7cutlass13device_kernelINS_4gemm6kernel13GemmUniversalIN4cute5tupleIJiiiiEEENS1_10collective13CollectiveMmaINS1_35MainloopSm100TmaUmmaWarpSpecializedILi4ELi2ELi4ENS5_IJNS4_1CILi1EEESB_SB_EEEEENS5_IJNSA_ILi64EEESE_NSA_ILi128EEEEEENS_10bfloat16_tENS5_IJlSB_lEEESH_SI_NS4_8TiledMMAINS4_8MMA_AtomIJNS4_20SM100_MMA_F16BF16_SSISH_SH_fLi64ELi64ELNS4_4UMMA5MajorE0ELSN_0ELNSM_7ScaleInE0ELSO_0EEEEEENS4_6LayoutISC_NS5_IJNSA_ILi0EEESS_SS_EEEEENS5_IJNS4_10UnderscoreESV_SV_EEEEENS4_13SM90_TMA_LOADENS4_14ComposedLayoutINS4_7SwizzleILi3ELi4ELi3EEENS4_18smem_ptr_flag_bitsILi16EEENSR_INS5_IJNSA_ILi8EEESE_EEENS5_IJSE_SB_EEEEEEEvNS4_8identityESY_S18_vS19_EENS_8epilogue10collective18CollectiveEpilogueINS1B_23Sm100TmaWarpSpecializedILi3ELi2ELi16ELb1ELb0EEEJSG_NS5_IJNSR_ISE_SB_EENSR_INSA_ILi32EEESB_EEEEESH_SI_SH_SI_NS1B_6fusion15FusionCallbacksIS1F_NS1K_17LinearCombinationISH_fSH_fLNS_15FloatRoundStyleE2EEESG_S1J_JEEENS4_5SM1004TMEM4LOAD26SM100_TMEM_LOAD_16dp256b4xESY_NSZ_INS10_ILi2ELi4ELi3EEES13_NSR_INS5_IJS14_S1H_EEENS5_IJS1H_SB_EEEEEEENS4_17SM75_U32x4_LDSM_NENS4_14SM90_TMA_STOREES1Y_NS4_17SM90_U32x4_STSM_NENS4_39AutoVectorizingCopyWithAssumedAlignmentILi128EEEEEEvvEEEEvNT_6ParamsE:
        .type           _ZN7cutlass13device_kernelINS_4gemm6kernel13GemmUniversalIN4cute5tupleIJiiiiEEENS1_10collective13CollectiveMmaINS1_35MainloopSm100TmaUmmaWarpSpecializedILi4ELi2ELi4ENS5_IJNS4_1CILi1EEESB_SB_EEEEENS5_IJNSA_ILi64EEESE_NSA_ILi128EEEEEENS_10bfloat16_tENS5_IJlSB_lEEESH_SI_NS4_8TiledMMAINS4_8MMA_AtomIJNS4_20SM100_MMA_F16BF16_SSISH_SH_fLi64ELi64ELNS4_4UMMA5MajorE0ELSN_0ELNSM_7ScaleInE0ELSO_0EEEEEENS4_6LayoutISC_NS5_IJNSA_ILi0EEESS_SS_EEEEENS5_IJNS4_10UnderscoreESV_SV_EEEEENS4_13SM90_TMA_LOADENS4_14ComposedLayoutINS4_7SwizzleILi3ELi4ELi3EEENS4_18smem_ptr_flag_bitsILi16EEENSR_INS5_IJNSA_ILi8EEESE_EEENS5_IJSE_SB_EEEEEEEvNS4_8identityESY_S18_vS19_EENS_8epilogue10collective18CollectiveEpilogueINS1B_23Sm100TmaWarpSpecializedILi3ELi2ELi16ELb1ELb0EEEJSG_NS5_IJNSR_ISE_SB_EENSR_INSA_ILi32EEESB_EEEEESH_SI_SH_SI_NS1B_6fusion15FusionCallbacksIS1F_NS1K_17LinearCombinationISH_fSH_fLNS_15FloatRoundStyleE2EEESG_S1J_JEEENS4_5SM1004TMEM4LOAD26SM100_TMEM_LOAD_16dp256b4xESY_NSZ_INS10_ILi2ELi4ELi3EEES13_NSR_INS5_IJS14_S1H_EEENS5_IJS1H_SB_EEEEEEENS4_17SM75_U32x4_LDSM_NENS4_14SM90_TMA_STOREES1Y_NS4_17SM90_U32x4_STSM_NENS4_39AutoVectorizingCopyWithAssumedAlignmentILi128EEEEEEvvEEEEvNT_6ParamsE,@function
        .size           _ZN7cutlass13device_kernelINS_4gemm6kernel13GemmUniversalIN4cute5tupleIJiiiiEEENS1_10collective13CollectiveMmaINS1_35MainloopSm100TmaUmmaWarpSpecializedILi4ELi2ELi4ENS5_IJNS4_1CILi1EEESB_SB_EEEEENS5_IJNSA_ILi64EEESE_NSA_ILi128EEEEEENS_10bfloat16_tENS5_IJlSB_lEEESH_SI_NS4_8TiledMMAINS4_8MMA_AtomIJNS4_20SM100_MMA_F16BF16_SSISH_SH_fLi64ELi64ELNS4_4UMMA5MajorE0ELSN_0ELNSM_7ScaleInE0ELSO_0EEEEEENS4_6LayoutISC_NS5_IJNSA_ILi0EEESS_SS_EEEEENS5_IJNS4_10UnderscoreESV_SV_EEEEENS4_13SM90_TMA_LOADENS4_14ComposedLayoutINS4_7SwizzleILi3ELi4ELi3EEENS4_18smem_ptr_flag_bitsILi16EEENSR_INS5_IJNSA_ILi8EEESE_EEENS5_IJSE_SB_EEEEEEEvNS4_8identityESY_S18_vS19_EENS_8epilogue10collective18CollectiveEpilogueINS1B_23Sm100TmaWarpSpecializedILi3ELi2ELi16ELb1ELb0EEEJSG_NS5_IJNSR_ISE_SB_EENSR_INSA_ILi32EEESB_EEEEESH_SI_SH_SI_NS1B_6fusion15FusionCallbacksIS1F_NS1K_17LinearCombinationISH_fSH_fLNS_15FloatRoundStyleE2EEESG_S1J_JEEENS4_5SM1004TMEM4LOAD26SM100_TMEM_LOAD_16dp256b4xESY_NSZ_INS10_ILi2ELi4ELi3EEES13_NSR_INS5_IJS14_S1H_EEENS5_IJS1H_SB_EEEEEEENS4_17SM75_U32x4_LDSM_NENS4_14SM90_TMA_STOREES1Y_NS4_17SM90_U32x4_STSM_NENS4_39AutoVectorizingCopyWithAssumedAlignmentILi128EEEEEEvvEEEEvNT_6ParamsE,(.L_x_154 - _ZN7cutlass13device_kernelINS_4gemm6kernel13GemmUniversalIN4cute5tupleIJiiiiEEENS1_10collective13CollectiveMmaINS1_35MainloopSm100TmaUmmaWarpSpecializedILi4ELi2ELi4ENS5_IJNS4_1CILi1EEESB_SB_EEEEENS5_IJNSA_ILi64EEESE_NSA_ILi128EEEEEENS_10bfloat16_tENS5_IJlSB_lEEESH_SI_NS4_8TiledMMAINS4_8MMA_AtomIJNS4_20SM100_MMA_F16BF16_SSISH_SH_fLi64ELi64ELNS4_4UMMA5MajorE0ELSN_0ELNSM_7ScaleInE0ELSO_0EEEEEENS4_6LayoutISC_NS5_IJNSA_ILi0EEESS_SS_EEEEENS5_IJNS4_10UnderscoreESV_SV_EEEEENS4_13SM90_TMA_LOADENS4_14ComposedLayoutINS4_7SwizzleILi3ELi4ELi3EEENS4_18smem_ptr_flag_bitsILi16EEENSR_INS5_IJNSA_ILi8EEESE_EEENS5_IJSE_SB_EEEEEEEvNS4_8identityESY_S18_vS19_EENS_8epilogue10collective18CollectiveEpilogueINS1B_23Sm100TmaWarpSpecializedILi3ELi2ELi16ELb1ELb0EEEJSG_NS5_IJNSR_ISE_SB_EENSR_INSA_ILi32EEESB_EEEEESH_SI_SH_SI_NS1B_6fusion15FusionCallbacksIS1F_NS1K_17LinearCombinationISH_fSH_fLNS_15FloatRoundStyleE2EEESG_S1J_JEEENS4_5SM1004TMEM4LOAD26SM100_TMEM_LOAD_16dp256b4xESY_NSZ_INS10_ILi2ELi4ELi3EEES13_NSR_INS5_IJS14_S1H_EEENS5_IJS1H_SB_EEEEEEENS4_17SM75_U32x4_LDSM_NENS4_14SM90_TMA_STOREES1Y_NS4_17SM90_U32x4_STSM_NENS4_39AutoVectorizingCopyWithAssumedAlignmentILi128EEEEEEvvEEEEvNT_6ParamsE)
        .other          _ZN7cutlass13device_kernelINS_4gemm6kernel13GemmUniversalIN4cute5tupleIJiiiiEEENS1_10collective13CollectiveMmaINS1_35MainloopSm100TmaUmmaWarpSpecializedILi4ELi2ELi4ENS5_IJNS4_1CILi1EEESB_SB_EEEEENS5_IJNSA_ILi64EEESE_NSA_ILi128EEEEEENS_10bfloat16_tENS5_IJlSB_lEEESH_SI_NS4_8TiledMMAINS4_8MMA_AtomIJNS4_20SM100_MMA_F16BF16_SSISH_SH_fLi64ELi64ELNS4_4UMMA5MajorE0ELSN_0ELNSM_7ScaleInE0ELSO_0EEEEEENS4_6LayoutISC_NS5_IJNSA_ILi0EEESS_SS_EEEEENS5_IJNS4_10UnderscoreESV_SV_EEEEENS4_13SM90_TMA_LOADENS4_14ComposedLayoutINS4_7SwizzleILi3ELi4ELi3EEENS4_18smem_ptr_flag_bitsILi16EEENSR_INS5_IJNSA_ILi8EEESE_EEENS5_IJSE_SB_EEEEEEEvNS4_8identityESY_S18_vS19_EENS_8epilogue10collective18CollectiveEpilogueINS1B_23Sm100TmaWarpSpecializedILi3ELi2ELi16ELb1ELb0EEEJSG_NS5_IJNSR_ISE_SB_EENSR_INSA_ILi32EEESB_EEEEESH_SI_SH_SI_NS1B_6fusion15FusionCallbacksIS1F_NS1K_17LinearCombinationISH_fSH_fLNS_15FloatRoundStyleE2EEESG_S1J_JEEENS4_5SM1004TMEM4LOAD26SM100_TMEM_LOAD_16dp256b4xESY_NSZ_INS10_ILi2ELi4ELi3EEES13_NSR_INS5_IJS14_S1H_EEENS5_IJS1H_SB_EEEEEEENS4_17SM75_U32x4_LDSM_NENS4_14SM90_TMA_STOREES1Y_NS4_17SM90_U32x4_STSM_NENS4_39AutoVectorizingCopyWithAssumedAlignmentILi128EEEEEEvvEEEEvNT_6ParamsE,@"STO_CUDA_ENTRY STV_DEFAULT"
_ZN7cutlass13device_kernelINS_4gemm6kernel13GemmUniversalIN4cute5tupleIJiiiiEEENS1_10collective13CollectiveMmaINS1_35MainloopSm100TmaUmmaWarpSpecializedILi4ELi2ELi4ENS5_IJNS4_1CILi1EEESB_SB_EEEEENS5_IJNSA_ILi64EEESE_NSA_ILi128EEEEEENS_10bfloat16_tENS5_IJlSB_lEEESH_SI_NS4_8TiledMMAINS4_8MMA_AtomIJNS4_20SM100_MMA_F16BF16_SSISH_SH_fLi64ELi64ELNS4_4UMMA5MajorE0ELSN_0ELNSM_7ScaleInE0ELSO_0EEEEEENS4_6LayoutISC_NS5_IJNSA_ILi0EEESS_SS_EEEEENS5_IJNS4_10UnderscoreESV_SV_EEEEENS4_13SM90_TMA_LOADENS4_14ComposedLayoutINS4_7SwizzleILi3ELi4ELi3EEENS4_18smem_ptr_flag_bitsILi16EEENSR_INS5_IJNSA_ILi8EEESE_EEENS5_IJSE_SB_EEEEEEEvNS4_8identityESY_S18_vS19_EENS_8epilogue10collective18CollectiveEpilogueINS1B_23Sm100TmaWarpSpecializedILi3ELi2ELi16ELb1ELb0EEEJSG_NS5_IJNSR_ISE_SB_EENSR_INSA_ILi32EEESB_EEEEESH_SI_SH_SI_NS1B_6fusion15FusionCallbacksIS1F_NS1K_17LinearCombinationISH_fSH_fLNS_15FloatRoundStyleE2EEESG_S1J_JEEENS4_5SM1004TMEM4LOAD26SM100_TMEM_LOAD_16dp256b4xESY_NSZ_INS10_ILi2ELi4ELi3EEES13_NSR_INS5_IJS14_S1H_EEENS5_IJS1H_SB_EEEEEEENS4_17SM75_U32x4_LDSM_NENS4_14SM90_TMA_STOREES1Y_NS4_17SM90_U32x4_STSM_NENS4_39AutoVectorizingCopyWithAssumedAlignmentILi128EEEEEEvvEEEEvNT_6ParamsE:
[----:B------:R-:W1:Y:S01]  /*0000*/  LDC R1, c[0x0][0x37c] ;  /* 0x0000df00ff017b82 */ /* 0x000e620000000800 */
[----:B------:R-:W2:Y:S01]  /*0010*/  S2R R70, SR_TID.X ;  /* 0x0000000000467919 */ /* 0x000ea20000002100 */
[----:B------:R-:W3:Y:S01]  /*0020*/  LDCU.64 UR4, c[0x0][0x890] ;  /* 0x00011200ff0477ac */ /* 0x000ee20008000a00 */
[----:B------:R-:W-:Y:S02]  /*0030*/  PRMT R60, RZ, 0x7610, R60 ;  /* 0x00007610ff3c7816 */ /* 0x000fe4000000003c */
[----:B------:R-:W-:Y:S01]  /*0040*/  ELECT P5, URZ, PT ;  /* 0x0000000000ff782f */ /* 0x000fe200038a0000 */
[----:B------:R-:W4:Y:S01]  /*0050*/  LDCU.64 UR46, c[0x0][0x358] ;  /* 0x00006b00ff2e77ac */ /* 0x000f220008000a00 */
[----:B---3--:R-:W-:-:S04]  /*0060*/  UISETP.NE.U32.AND UP0, UPT, UR4, URZ, UPT ;  /* 0x000000ff0400728c */ /* 0x008fc8000bf05070 */
[----:B------:R-:W-:Y:S01]  /*0070*/  UISETP.NE.AND.EX UP0, UPT, UR5, URZ, UPT, UP0 ;  /* 0x000000ff0500728c */ /* 0x000fe2000bf05300 */
[----:B--2---:R-:W-:-:S05]  /*0080*/  SHF.R.U32.HI R65, RZ, 0x5, R70 ;  /* 0x00000005ff417819 */ /* 0x004fca0000011646 */
[----:B------:R-:W2:Y:S02]  /*0090*/  SHFL.IDX PT, R0, R65, RZ, 0x1f ;  /* 0x00001fff41007589 */ /* 0x000ea400000e0000 */
[----:B--2---:R-:W-:Y:S01]  /*00a0*/  R2UR UR8, R0 ;  /* 0x00000000000872ca */ /* 0x004fe200000e0000 */
[----:B-1--4-:R-:W-:-:S14]  /*00b0*/  BRA.U UP0, `(.L_x_0) ;  /* 0x00000001002c7547 */ /* 0x012fdc000b800000 */
[----:B------:R-:W1:Y:S02]  /*00c0*/  LDCU.64 UR6, c[0x0][0x888] ;  /* 0x00011100ff0677ac */ /* 0x000e640008000a00 */
[----:B-1----:R-:W-:-:S04]  /*00d0*/  UISETP.NE.U32.AND UP0, UPT, UR6, URZ, UPT ;  /* 0x000000ff0600728c */ /* 0x002fc8000bf05070 */
[----:B------:R-:W-:-:S09]  /*00e0*/  UISETP.NE.AND.EX UP0, UPT, UR7, URZ, UPT, UP0 ;  /* 0x000000ff0700728c */ /* 0x000fd2000bf05300 */
[----:B------:R-:W-:Y:S05]  /*00f0*/  BRA.U !UP0, `(.L_x_1) ;  /* 0x0000000108107547 */ /* 0x000fea000b800000 */
[----:B------:R-:W1:Y:S02]  /*0100*/  LDC.64 R2, c[0x0][0x888] ;  /* 0x00022200ff027b82 */ /* 0x000e640000000a00 */
[----:B-1----:R1:W5:Y:S01]  /*0110*/  LDG.E R35, desc[UR46][R2.64] ;  /* 0x0000002e02237981 */ /* 0x002362000c1e1900 */
[----:B------:R-:W-:Y:S01]  /*0120*/  HFMA2 R60, -RZ, RZ, 0, 5.9604644775390625e-08 ;  /* 0x00000001ff3c7431 */ /* 0x000fe200000001ff */
[----:B------:R-:W-:Y:S05]  /*0130*/  BRA `(.L_x_0) ;  /* 0x00000000000c7947 */ /* 0x000fea0003800000 */
.L_x_1:
[----:B------:R-:W1:Y:S01]  /*0140*/  LDCU UR6, c[0x0][0x880] ;  /* 0x00011000ff0677ac */ /* 0x000e620008000800 */
[----:B------:R-:W-:Y:S01]  /*0150*/  HFMA2 R60, -RZ, RZ, 0, 5.9604644775390625e-08 ;  /* 0x00000001ff3c7431 */ /* 0x000fe200000001ff */
[----:B-1----:R-:W-:-:S07]  /*0160*/  MOV R35, UR6 ;  /* 0x0000000600237c02 */ /* 0x002fce0008000f00 */
.L_x_0:
[----:B------:R-:W2:Y:S02]  /*0170*/  LDCU.64 UR6, c[0x0][0x8b0] ;  /* 0x00011600ff0677ac */ /* 0x000ea40008000a00 */
[----:B--2---:R-:W-:-:S04]  /*0180*/  UISETP.NE.U32.AND UP0, UPT, UR6, URZ, UPT ;  /* 0x000000ff0600728c */ /* 0x004fc8000bf05070 */
[----:B------:R-:W-:-:S09]  /*0190*/  UISETP.NE.AND.EX UP0, UPT, UR7, URZ, UPT, UP0 ;  /* 0x000000ff0700728c */ /* 0x000fd2000bf05300 */
[----:B------:R-:W-:Y:S05]  /*01a0*/  BRA.U UP0, `(.L_x_2) ;  /* 0x0000000100247547 */ /* 0x000fea000b800000 */
[----:B------:R-:W2:Y:S02]  /*01b0*/  LDCU.64 UR6, c[0x0][0x8a8] ;  /* 0x00011500ff0677ac */ /* 0x000ea40008000a00 */
[----:B--2---:R-:W-:-:S04]  /*01c0*/  UISETP.NE.U32.AND UP0, UPT, UR6, URZ, UPT ;  /* 0x000000ff0600728c */ /* 0x004fc8000bf05070 */
[----:B------:R-:W-:-:S09]  /*01d0*/  UISETP.NE.AND.EX UP0, UPT, UR7, URZ, UPT, UP0 ;  /* 0x000000ff0700728c */ /* 0x000fd2000bf05300 */
[----:B------:R-:W-:Y:S05]  /*01e0*/  BRA.U !UP0, `(.L_x_3) ;  /* 0x00000001080c7547 */ /* 0x000fea000b800000 */
[----:B-1----:R-:W1:Y:S02]  /*01f0*/  LDC.64 R2, c[0x0][0x8a8] ;  /* 0x00022a00ff027b82 */ /* 0x002e640000000a00 */
[----:B-1----:R2:W5:Y:S01]  /*0200*/  LDG.E R33, desc[UR46][R2.64] ;  /* 0x0000002e02217981 */ /* 0x002562000c1e1900 */
[----:B------:R-:W-:Y:S05]  /*0210*/  BRA `(.L_x_2) ;  /* 0x0000000000087947 */ /* 0x000fea0003800000 */
.L_x_3:
[----:B------:R-:W2:Y:S02]  /*0220*/  LDCU UR6, c[0x0][0x8a0] ;  /* 0x00011400ff0677ac */ /* 0x000ea40008000800 */
[----:B--2---:R-:W-:Y:S02]  /*0230*/  MOV R33, UR6 ;  /* 0x0000000600217c02 */ /* 0x004fe40008000f00 */
.L_x_2:
[----:B------:R-:W-:Y:S01]  /*0240*/  IMAD.U32 R0, RZ, RZ, UR8 ;  /* 0x00000008ff007e24 */ /* 0x000fe2000f8e00ff */
[----:B------:R-:W-:Y:S04]  /*0250*/  BSSY.RECONVERGENT B0, `(.L_x_4) ;  /* 0x000000c000007945 */ /* 0x000fe80003800200 */
[C---:B------:R-:W-:Y:S02]  /*0260*/  ISETP.NE.OR P1, PT, R0.reuse, 0x1, !P5 ;  /* 0x000000010000780c */ /* 0x040fe40006f25670 */
[----:B------:R-:W-:-:S11]  /*0270*/  ISETP.NE.OR P0, PT, R0, 0x3, !P5 ;  /* 0x000000030000780c */ /* 0x000fd60006f05670 */
[----:B------:R-:W-:Y:S05]  /*0280*/  @P1 BRA `(.L_x_5) ;  /* 0x0000000000201947 */ /* 0x000fea0003800000 */
[----:B------:R-:W3:Y:S02]  /*0290*/  LDCU.64 UR6, c[0x0][0x348] ;  /* 0x00006900ff0677ac */ /* 0x000ee40008000a00 */
[----:B---3--:R-:W-:Y:S02]  /*02a0*/  UIADD3 UR10, UP1, UPT, UR6, 0x80, URZ ;  /* 0x00000080060a7890 */ /* 0x008fe4000ff3e0ff */
[----:B------:R-:W-:Y:S02]  /*02b0*/  UIADD3 UR6, UP0, UPT, UR6, 0x180, URZ ;  /* 0x0000018006067890 */ /* 0x000fe4000ff1e0ff */
[----:B------:R-:W-:Y:S02]  /*02c0*/  UIADD3.X UR11, UPT, UPT, URZ, UR7, URZ, UP1, !UPT ;  /* 0x00000007ff0b7290 */ /* 0x000fe40008ffe4ff */
[----:B------:R-:W-:-:S07]  /*02d0*/  UIADD3.X UR7, UPT, UPT, URZ, UR7, URZ, UP0, !UPT ;  /* 0x00000007ff077290 */ /* 0x000fce00087fe4ff */
[----:B------:R3:W-:Y:S02]  /*02e0*/  UTMACCTL.PF [UR10] ;  /* 0x000000000a0079b9 */ /* 0x0007e40008040000 */
[----:B------:R3:W-:Y:S02]  /*02f0*/  UTMACCTL.PF [UR6] ;  /* 0x00000000060079b9 */ /* 0x0007e40008040000 */
[----:B---3--:R-:W-:Y:S01]  /*0300*/  NOP ;  /* 0x0000000000007918 */ /* 0x008fe20000000000 */
.L_x_5:
[----:B------:R-:W-:Y:S05]  /*0310*/  BSYNC.RECONVERGENT B0 ;  /* 0x0000000000007941 */ /* 0x000fea0003800200 */
.L_x_4:
[----:B------:R-:W-:Y:S04]  /*0320*/  BSSY.RECONVERGENT B0, `(.L_x_6) ;  /* 0x000000a000007945 */ /* 0x000fe80003800200 */
        /* <DEDUP_REMOVED lines=9> */
.L_x_7:
[----:B------:R-:W-:Y:S05]  /*03c0*/  BSYNC.RECONVERGENT B0 ;  /* 0x0000000000007941 */ /* 0x000fea0003800200 */
.L_x_6:
[----:B------:R-:W3:Y:S01]  /*03d0*/  LDCU.64 UR6, c[0x0][0x888] ;  /* 0x00011100ff0677ac */ /* 0x000ee20008000a00 */
[----:B------:R-:W-:Y:S02]  /*03e0*/  UISETP.EQ.U32.AND UP1, UPT, UR4, URZ, UPT ;  /* 0x000000ff0400728c */ /* 0x000fe4000bf22070 */
[----:B------:R-:W-:Y:S02]  /*03f0*/  UPLOP3.LUT UP2, UPT, UPT, UPT, UPT, 0x80, 0x8 ;  /* 0x000000000008789c */ /* 0x000fe40003f4f070 */
[----:B---3--:R-:W-:-:S04]  /*0400*/  UISETP.NE.U32.AND UP0, UPT, UR6, URZ, UPT ;  /* 0x000000ff0600728c */ /* 0x008fc8000bf05070 */
[----:B------:R-:W-:-:S04]  /*0410*/  UISETP.NE.AND.EX UP0, UPT, UR7, URZ, UPT, UP0 ;  /* 0x000000ff0700728c */ /* 0x000fc8000bf05300 */
[----:B------:R-:W-:-:S04]  /*0420*/  UISETP.EQ.OR.EX UP3, UPT, UR5, URZ, !UP0, UP1 ;  /* 0x000000ff0500728c */ /* 0x000fc8000c762710 */
[----:B------:R-:W-:-:S05]  /*0430*/  UP2UR UR53, UPR, URZ, 0x8 ;  /* 0x00000008ff357883 */ /* 0x000fca0008000000 */
[----:B------:R-:W-:Y:S07]  /*0440*/  BRA.U !UP3, `(.L_x_8) ;  /* 0x000000010b207547 */ /* 0x000fee000b800000 */
[----:B------:R-:W-:Y:S01]  /*0450*/  UISETP.NE.U32.AND UP2, UPT, UR4, URZ, UPT ;  /* 0x000000ff0400728c */ /* 0x000fe2000bf45070 */
[----:B-----5:R-:W-:Y:S01]  /*0460*/  FSETP.NEU.AND P0, PT, R35, RZ, PT ;  /* 0x000000ff2300720b */ /* 0x020fe20003f0d000 */
[----:B------:R-:W-:Y:S02]  /*0470*/  USEL UR4, URZ, 0xffffffff, UP0 ;  /* 0xffffffffff047887 */ /* 0x000fe40008000000 */
[----:B------:R-:W-:-:S10]  /*0480*/  UISETP.NE.AND.EX UP2, UPT, UR5, URZ, UPT, UP2 ;  /* 0x000000ff0500728c */ /* 0x000fd4000bf45320 */
[----:B------:R-:W-:Y:S01]  /*0490*/  VOTEU.ANY UP1, P0 ;  /* 0x0000000000ff7886 */ /* 0x000fe20000020100 */
[----:B------:R-:W-:-:S04]  /*04a0*/  @!UP2 USEL UR4, URZ, 0xffffffff, UP1 ;  /* 0xffffffffff04a887 */ /* 0x000fc80008800000 */
[----:B------:R-:W-:-:S04]  /*04b0*/  ULOP3.LUT UR4, UR4, 0x1, URZ, 0xc0, !UPT ;  /* 0x0000000104047892 */ /* 0x000fc8000f8ec0ff */
[----:B------:R-:W-:-:S11]  /*04c0*/  UISETP.NE.U32.AND UP2, UPT, UR4, 0x1, UPT ;  /* 0x000000010400788c */ /* 0x000fd6000bf45070 */
.L_x_8:
[----:B-12---:R-:W1:Y:S01]  /*04d0*/  SHFL.IDX PT, R2, R65, RZ, 0x1f ;  /* 0x00001fff41027589 */ /* 0x006e6200000e0000 */
[----:B------:R-:W-:-:S04]  /*04e0*/  UISETP.NE.AND UP1, UPT, UR8, 0x2, UPT ;  /* 0x000000020800788c */ /* 0x000fc8000bf25270 */
[----:B------:R-:W-:Y:S01]  /*04f0*/  USEL UR6, URZ, 0x1, UP1 ;  /* 0x00000001ff067887 */ /* 0x000fe20008800000 */
[----:B-1----:R-:W-:-:S13]  /*0500*/  ISETP.NE.AND P0, PT, R2, RZ, PT ;  /* 0x000000ff0200720c */ /* 0x002fda0003f05270 */
[----:B------:R-:W-:Y:S05]  /*0510*/  @P0 BRA `(.L_x_9) ;  /* 0x0000000000480947 */ /* 0x000fea0003800000 */
[----:B------:R-:W1:Y:S01]  /*0520*/  S2UR UR5, SR_CgaCtaId ;  /* 0x00000000000579c3 */ /* 0x000e620000008800 */
[----:B------:R-:W-:Y:S01]  /*0530*/  UMOV UR7, 0x400 ;  /* 0x0000040000077882 */ /* 0x000fe20000000000 */
[----:B------:R-:W-:Y:S01]  /*0540*/  UMOV UR4, 0x1 ;  /* 0x0000000100047882 */ /* 0x000fe20000000000 */
[----:B------:R-:W-:Y:S01]  /*0550*/  ELECT P0, URZ, PT ;  /* 0x0000000000ff782f */ /* 0x000fe20003800000 */
[----:B------:R-:W-:-:S04]  /*0560*/  UIADD3 UR10, UPT, UPT, -UR4, 0x100000, URZ ;  /* 0x00100000040a7890 */ /* 0x000fc8000fffe1ff */
[----:B------:R-:W-:Y:S02]  /*0570*/  USHF.L.U32 UR11, UR10, 0xb, URZ ;  /* 0x0000000b0a0b7899 */ /* 0x000fe400080006ff */
[----:B------:R-:W-:Y:S02]  /*0580*/  USHF.L.U32 UR10, UR10, 0x1, URZ ;  /* 0x000000010a0a7899 */ /* 0x000fe400080006ff */
[----:B-1----:R-:W-:Y:S01]  /*0590*/  ULEA UR5, UR5, UR7, 0x18 ;  /* 0x0000000705057291 */ /* 0x002fe2000f8ec0ff */
[----:B------:R-:W1:Y:S11]  /*05a0*/  FENCE.VIEW.ASYNC.S ;  /* 0x00000000000073c6 */ /* 0x000e760000000000 */
[----:B-1----:R1:W2:Y:S01]  /*05b0*/  SYNCS.EXCH.64 URZ, [UR5], UR10 ;  /* 0x0000000a05ff75b2 */ /* 0x0022a20008000100 */
[----:B------:R1:W3:Y:S01]  /*05c0*/  SYNCS.EXCH.64 URZ, [UR5+0x20], UR10 ;  /* 0x0000200a05ff75b2 */ /* 0x0002e20008000100 */
[----:B------:R1:W4:Y:S01]  /*05d0*/  SYNCS.EXCH.64 URZ, [UR5+0x8], UR10 ;  /* 0x0000080a05ff75b2 */ /* 0x0003220008000100 */
[----:B------:R1:W1:Y:S01]  /*05e0*/  SYNCS.EXCH.64 URZ, [UR5+0x28], UR10 ;  /* 0x0000280a05ff75b2 */ /* 0x0002620008000100 */
[----:B------:R1:W1:Y:S01]  /*05f0*/  SYNCS.EXCH.64 URZ, [UR5+0x10], UR10 ;  /* 0x0000100a05ff75b2 */ /* 0x0002620008000100 */
[----:B------:R1:W1:Y:S01]  /*0600*/  SYNCS.EXCH.64 URZ, [UR5+0x30], UR10 ;  /* 0x0000300a05ff75b2 */ /* 0x0002620008000100 */
[----:B------:R1:W1:Y:S01]  /*0610*/  SYNCS.EXCH.64 URZ, [UR5+0x18], UR10 ;  /* 0x0000180a05ff75b2 */ /* 0x0002620008000100 */
[----:B------:R1:W1:Y:S01]  /*0620*/  SYNCS.EXCH.64 URZ, [UR5+0x38], UR10 ;  /* 0x0000380a05ff75b2 */ /* 0x0002620008000100 */
[----:B------:R-:W-:Y:S01]  /*0630*/  NOP ;  /* 0x0000000000007918 */ /* 0x000fe20000000000 */
.L_x_9:
[----:B------:R-:W2:Y:S01]  /*0640*/  SHFL.IDX PT, R2, R65, RZ, 0x1f ;  /* 0x00001fff41027589 */ /* 0x000ea200000e0000 */
[----:B------:R-:W-:Y:S01]  /*0650*/  NOP ;  /* 0x0000000000007918 */ /* 0x000fe20000000000 */
[----:B--2---:R-:W-:-:S13]  /*0660*/  ISETP.NE.AND P0, PT, R2, 0x1, PT ;  /* 0x000000010200780c */ /* 0x004fda0003f05270 */
[----:B------:R-:W-:Y:S05]  /*0670*/  @P0 BRA `(.L_x_10) ;  /* 0x0000000000500947 */ /* 0x000fea0003800000 */
[----:B------:R-:W2:Y:S01]  /*0680*/  S2UR UR7, SR_CgaCtaId ;  /* 0x00000000000779c3 */ /* 0x000ea20000008800 */
[----:B------:R-:W-:Y:S01]  /*0690*/  UMOV UR9, 0x400 ;  /* 0x0000040000097882 */ /* 0x000fe20000000000 */
[----:B-1----:R-:W-:Y:S01]  /*06a0*/  UMOV UR5, 0x20 ;  /* 0x0000002000057882 */ /* 0x002fe20000000000 */
[----:B------:R-:W-:Y:S01]  /*06b0*/  UMOV UR4, 0x80 ;  /* 0x0000008000047882 */ /* 0x000fe20000000000 */
[----:B------:R-:W-:-:S04]  /*06c0*/  UIADD3 UR10, UPT, UPT, -UR5, 0x100000, URZ ;  /* 0x00100000050a7890 */ /* 0x000fc8000fffe1ff */
[----:B------:R-:W-:Y:S02]  /*06d0*/  USHF.L.U32 UR11, UR10, 0xb, URZ ;  /* 0x0000000b0a0b7899 */ /* 0x000fe400080006ff */
[----:B------:R-:W-:Y:S02]  /*06e0*/  USHF.L.U32 UR10, UR10, 0x1, URZ ;  /* 0x000000010a0a7899 */ /* 0x000fe400080006ff */
[----:B------:R-:W-:-:S04]  /*06f0*/  UIADD3 UR4, UPT, UPT, -UR4, 0x100000, URZ ;  /* 0x0010000004047890 */ /* 0x000fc8000fffe1ff */
[----:B------:R-:W-:Y:S02]  /*0700*/  USHF.L.U32 UR5, UR4, 0xb, URZ ;  /* 0x0000000b04057899 */ /* 0x000fe400080006ff */
[----:B------:R-:W-:Y:S01]  /*0710*/  USHF.L.U32 UR4, UR4, 0x1, URZ ;  /* 0x0000000104047899 */ /* 0x000fe200080006ff */
[----:B------:R-:W-:Y:S01]  /*0720*/  ELECT P0, URZ, PT ;  /* 0x0000000000ff782f */ /* 0x000fe20003800000 */
[----:B--2---:R-:W-:Y:S01]  /*0730*/  ULEA UR7, UR7, UR9, 0x18 ;  /* 0x0000000907077291 */ /* 0x004fe2000f8ec0ff */
[----:B------:R-:W1:Y:S11]  /*0740*/  FENCE.VIEW.ASYNC.S ;  /* 0x00000000000073c6 */ /* 0x000e760000000000 */
[----:B-1----:R2:W1:Y:S01]  /*0750*/  SYNCS.EXCH.64 URZ, [UR7+0x40], UR10 ;  /* 0x0000400a07ff75b2 */ /* 0x0024620008000100 */
[----:B------:R2:W1:Y:S01]  /*0760*/  SYNCS.EXCH.64 URZ, [UR7+0x58], UR4 ;  /* 0x0000580407ff75b2 */ /* 0x0004620008000100 */
[----:B------:R2:W1:Y:S01]  /*0770*/  SYNCS.EXCH.64 URZ, [UR7+0x48], UR10 ;  /* 0x0000480a07ff75b2 */ /* 0x0004620008000100 */
[----:B------:R2:W1:Y:S01]  /*0780*/  SYNCS.EXCH.64 URZ, [UR7+0x60], UR4 ;  /* 0x0000600407ff75b2 */ /* 0x0004620008000100 */
[----:B------:R2:W1:Y:S01]  /*0790*/  SYNCS.EXCH.64 URZ, [UR7+0x50], UR10 ;  /* 0x0000500a07ff75b2 */ /* 0x0004620008000100 */
[----:B------:R2:W1:Y:S02]  /*07a0*/  SYNCS.EXCH.64 URZ, [UR7+0x68], UR4 ;  /* 0x0000680407ff75b2 */ /* 0x0004640008000100 */
[----:B--2---:R-:W-:Y:S01]  /*07b0*/  NOP ;  /* 0x0000000000007918 */ /* 0x004fe20000000000 */
.L_x_10:
[----:B------:R-:W2:Y:S01]  /*07c0*/  SHFL.IDX PT, R2, R65, RZ, 0x1f ;  /* 0x00001fff41027589 */ /* 0x000ea200000e0000 */
[----:B------:R-:W-:Y:S01]  /*07d0*/  NOP ;  /* 0x0000000000007918 */ /* 0x000fe20000000000 */
[----:B--2---:R-:W-:-:S13]  /*07e0*/  ISETP.NE.AND P0, PT, R2, 0x3, PT ;  /* 0x000000030200780c */ /* 0x004fda0003f05270 */
[----:B------:R-:W-:Y:S05]  /*07f0*/  @P0 BRA `(.L_x_11) ;  /* 0x0000000000300947 */ /* 0x000fea0003800000 */
[----:B-1----:R-:W1:Y:S01]  /*0800*/  S2UR UR5, SR_CgaCtaId ;  /* 0x00000000000579c3 */ /* 0x002e620000008800 */
        /* <DEDUP_REMOVED lines=8> */
[----:B-1----:R2:W1:Y:S01]  /*0890*/  SYNCS.EXCH.64 URZ, [UR5+0x70], UR10 ;  /* 0x0000700a05ff75b2 */ /* 0x0024620008000100 */
[----:B------:R2:W1:Y:S02]  /*08a0*/  SYNCS.EXCH.64 URZ, [UR5+0x78], UR10 ;  /* 0x0000780a05ff75b2 */ /* 0x0004640008000100 */
[----:B--2---:R-:W-:Y:S01]  /*08b0*/  NOP ;  /* 0x0000000000007918 */ /* 0x004fe20000000000 */
.L_x_11:
[----:B------:R-:W2:Y:S01]  /*08c0*/  SHFL.IDX PT, R2, R65, RZ, 0x1f ;  /* 0x00001fff41027589 */ /* 0x000ea200000e0000 */
[----:B------:R-:W-:Y:S01]  /*08d0*/  NOP ;  /* 0x0000000000007918 */ /* 0x000fe20000000000 */
[----:B--2---:R-:W-:-:S13]  /*08e0*/  ISETP.NE.AND P0, PT, R2, 0x4, PT ;  /* 0x000000040200780c */ /* 0x004fda0003f05270 */
[----:B------:R-:W-:Y:S05]  /*08f0*/  @P0 BRA `(.L_x_12) ;  /* 0x00000000004c0947 */ /* 0x000fea0003800000 */
[----:B-1----:R-:W1:Y:S01]  /*0900*/  S2UR UR5, SR_CgaCtaId ;  /* 0x00000000000579c3 */ /* 0x002e620000008800 */
[----:B------:R-:W-:Y:S01]  /*0910*/  UMOV UR9, 0x100 ;  /* 0x0000010000097882 */ /* 0x000fe20000000000 */
[----:B------:R-:W-:Y:S01]  /*0920*/  UMOV UR7, 0x400 ;  /* 0x0000040000077882 */ /* 0x000fe20000000000 */
[----:B------:R-:W-:Y:S01]  /*0930*/  USEL UR9, UR9, 0xe0, UP2 ;  /* 0x000000e009097887 */ /* 0x000fe20009000000 */
[----:B------:R-:W-:Y:S01]  /*0940*/  UMOV UR4, 0x1 ;  /* 0x0000000100047882 */ /* 0x000fe20000000000 */
[----:B------:R-:W-:Y:S01]  /*0950*/  ELECT P0, URZ, PT ;  /* 0x0000000000ff782f */ /* 0x000fe20003800000 */
[----:B------:R-:W-:-:S04]  /*0960*/  UIADD3 UR10, UPT, UPT, -UR4, 0x100000, URZ ;  /* 0x00100000040a7890 */ /* 0x000fc8000fffe1ff */
[----:B------:R-:W-:Y:S02]  /*0970*/  USHF.L.U32 UR11, UR10, 0xb, URZ ;  /* 0x0000000b0a0b7899 */ /* 0x000fe400080006ff */
[----:B------:R-:W-:Y:S02]  /*0980*/  USHF.L.U32 UR10, UR10, 0x1, URZ ;  /* 0x000000010a0a7899 */ /* 0x000fe400080006ff */
[----:B------:R-:W-:-:S04]  /*0990*/  UIADD3 UR12, UPT, UPT, -UR9, 0x100000, URZ ;  /* 0x00100000090c7890 */ /* 0x000fc8000fffe1ff */
[----:B------:R-:W-:Y:S02]  /*09a0*/  USHF.L.U32 UR13, UR12, 0xb, URZ ;  /* 0x0000000b0c0d7899 */ /* 0x000fe400080006ff */
[----:B------:R-:W-:Y:S02]  /*09b0*/  USHF.L.U32 UR12, UR12, 0x1, URZ ;  /* 0x000000010c0c7899 */ /* 0x000fe400080006ff */
[----:B-1----:R-:W-:Y:S01]  /*09c0*/  ULEA UR5, UR5, UR7, 0x18 ;  /* 0x0000000705057291 */ /* 0x002fe2000f8ec0ff */
[----:B------:R-:W1:Y:S11]  /*09d0*/  FENCE.VIEW.ASYNC.S ;  /* 0x00000000000073c6 */ /* 0x000e760000000000 */
[----:B-1----:R2:W1:Y:S01]  /*09e0*/  SYNCS.EXCH.64 URZ, [UR5+0x80], UR10 ;  /* 0x0000800a05ff75b2 */ /* 0x0024620008000100 */
[----:B------:R2:W1:Y:S01]  /*09f0*/  SYNCS.EXCH.64 URZ, [UR5+0x90], UR12 ;  /* 0x0000900c05ff75b2 */ /* 0x0004620008000100 */
[----:B------:R2:W1:Y:S01]  /*0a00*/  SYNCS.EXCH.64 URZ, [UR5+0x88], UR10 ;  /* 0x0000880a05ff75b2 */ /* 0x0004620008000100 */
[----:B------:R2:W1:Y:S02]  /*0a10*/  SYNCS.EXCH.64 URZ, [UR5+0x98], UR12 ;  /* 0x0000980c05ff75b2 */ /* 0x0004640008000100 */
[----:B--2---:R-:W-:Y:S01]  /*0a20*/  NOP ;  /* 0x0000000000007918 */ /* 0x004fe20000000000 */
.L_x_12:
        /* <DEDUP_REMOVED lines=22> */
[----:B------:R2:W1:Y:S01]  /*0b90*/  SYNCS.EXCH.64 URZ, [UR7+0xd0], UR4 ;  /* 0x0000d00407ff75b2 */ /* 0x0004620008000100 */
[----:B------:R2:W1:Y:S01]  /*0ba0*/  SYNCS.EXCH.64 URZ, [UR7+0xb8], UR10 ;  /* 0x0000b80a07ff75b2 */ /* 0x0004620008000100 */
[----:B------:R2:W1:Y:S02]  /*0bb0*/  SYNCS.EXCH.64 URZ, [UR7+0xd8], UR4 ;  /* 0x0000d80407ff75b2 */ /* 0x0004640008000100 */
[----:B--2---:R-:W-:Y:S01]  /*0bc0*/  NOP ;  /* 0x0000000000007918 */ /* 0x004fe20000000000 */
.L_x_13:
        /* <DEDUP_REMOVED lines=18> */
.L_x_14:
[----:B-1----:R-:W1:Y:S01]  /*0cf0*/  S2UR UR5, SR_CTAID.X ;  /* 0x00000000000579c3 */ /* 0x002e620000002500 */
[----:B------:R-:W-:-:S05]  /*0d00*/  CS2R.32 R59, SR_CgaSize ;  /* 0x00000000003b7805 */ /* 0x000fca0000008a00 */
[----:B------:R-:W-:-:S05]  /*0d10*/  IMAD R59, R59, -0xa0, RZ ;  /* 0xffffff603b3b7824 */ /* 0x000fca00078e02ff */
[----:B------:R-:W-:-:S14]  /*0d20*/  R2UR UR9, R59 ;  /* 0x000000003b0972ca */ /* 0x000fdc00000e0000 */
[----:B------:R-:W2:Y:S01]  /*0d30*/  LDCU UR9, c[0x0][UR9+0x2b0] ;  /* 0x00005600090977ac */ /* 0x000ea20008000800 */
[----:B------:R-:W-:Y:S01]  /*0d40*/  NOP ;  /* 0x0000000000007918 */ /* 0x000fe20000000000 */
[----:B------:R-:W-:-:S05]  /*0d50*/  CS2R.32 R59, SR_CgaSize ;  /* 0x00000000003b7805 */ /* 0x000fca0000008a00 */
[----:B------:R-:W-:-:S05]  /*0d60*/  IMAD R59, R59, -0xa0, RZ ;  /* 0xffffff603b3b7824 */ /* 0x000fca00078e02ff */
[----:B------:R-:W-:-:S14]  /*0d70*/  R2UR UR7, R59 ;  /* 0x000000003b0772ca */ /* 0x000fdc00000e0000 */
[----:B------:R-:W3:Y:S01]  /*0d80*/  LDCU UR7, c[0x0][UR7+0x2b4] ;  /* 0x00005680070777ac */ /* 0x000ee20008000800 */
[----:B------:R-:W4:Y:S08]  /*0d90*/  S2UR UR4, SR_CTAID.Y ;  /* 0x00000000000479c3 */ /* 0x000f300000002600 */
[----:B------:R-:W3:Y:S01]  /*0da0*/  LDC R10, c[0x0][0xb24] ;  /* 0x0002c900ff0a7b82 */ /* 0x000ee20000000800 */
[----:B-1----:R-:W-:-:S02]  /*0db0*/  I2FP.F32.U32 R59, UR5 ;  /* 0x00000005003b7c45 */ /* 0x002fc40008201000 */
[----:B------:R-:W-:-:S05]  /*0dc0*/  CS2R.32 R3, SR_CgaSize ;  /* 0x0000000000037805 */ /* 0x000fca0000008a00 */
[----:B------:R-:W-:-:S06]  /*0dd0*/  IMAD R3, R3, -0xa0, RZ ;  /* 0xffffff6003037824 */ /* 0x000fcc00078e02ff */
[----:B------:R-:W1:Y:S01]  /*0de0*/  LDC R3, c[0x0][R3+0x2a0] ;  /* 0x0000a80003037b82 */ /* 0x000e620000000800 */
[----:B------:R-:W-:Y:S01]  /*0df0*/  MOV R21, UR5 ;  /* 0x0000000500157c02 */ /* 0x000fe20008000f00 */
[----:B--2---:R-:W-:Y:S01]  /*0e00*/  FMUL R59, R59, UR9 ;  /* 0x000000093b3b7c20 */ /* 0x004fe20008400000 */
[----:B----4-:R-:W-:Y:S02]  /*0e10*/  I2FP.F32.U32 R58, UR4 ;  /* 0x00000004003a7c45 */ /* 0x010fe40008201000 */
[----:B------:R-:W-:-:S05]  /*0e20*/  CS2R.32 R2, SR_CgaSize ;  /* 0x0000000000027805 */ /* 0x000fca0000008a00 */
[----:B------:R-:W-:-:S06]  /*0e30*/  IMAD R2, R2, -0xa0, RZ ;  /* 0xffffff6002027824 */ /* 0x000fcc00078e02ff */
[----:B------:R-:W2:Y:S01]  /*0e40*/  LDC R2, c[0x0][R2+0x2a4] ;  /* 0x0000a90002027b82 */ /* 0x000ea20000000800 */
[----:B------:R-:W-:Y:S01]  /*0e50*/  MOV R20, UR4 ;  /* 0x0000000400147c02 */ /* 0x000fe20008000f00 */
[----:B------:R-:W4:Y:S01]  /*0e60*/  F2I.U32.TRUNC.NTZ R59, R59 ;  /* 0x0000003b003b7305 */ /* 0x000f22000020f000 */
[----:B---3--:R-:W-:-:S05]  /*0e70*/  FMUL R58, R58, UR7 ;  /* 0x000000073a3a7c20 */ /* 0x008fca0008400000 */
[----:B------:R-:W-:Y:S01]  /*0e80*/  BAR.SYNC.DEFER_BLOCKING 0x0 ;  /* 0x0000000000007b1d */ /* 0x000fe20000010000 */
[----:B------:R-:W-:-:S05]  /*0e90*/  ISETP.GE.AND P0, PT, R10, 0x1, PT ;  /* 0x000000010a00780c */ /* 0x000fca0003f06270 */
[----:B------:R-:W3:Y:S02]  /*0ea0*/  F2I.U32.TRUNC.NTZ R58, R58 ;  /* 0x0000003a003a7305 */ /* 0x000ee4000020f000 */
[----:B------:R-:W2:Y:S01]  /*0eb0*/  S2UR UR36, SR_CTAID.Z ;  /* 0x00000000002479c3 */ /* 0x000ea20000002700 */
[----:B----4-:R-:W-:-:S05]  /*0ec0*/  IADD3 R59, PT, PT, -R59, RZ, RZ ;  /* 0x000000ff3b3b7210 */ /* 0x010fca0007ffe1ff */
[----:B-1----:R-:W-:Y:S01]  /*0ed0*/  IMAD R59, R3, R59, UR5 ;  /* 0x00000005033b7e24 */ /* 0x002fe2000f8e023b */
[----:B---3--:R-:W-:-:S05]  /*0ee0*/  IADD3 R58, PT, PT, -R58, RZ, RZ ;  /* 0x000000ff3a3a7210 */ /* 0x008fca0007ffe1ff */
[----:B--2---:R-:W-:Y:S01]  /*0ef0*/  IMAD R58, R2, R58, UR4 ;  /* 0x00000004023a7e24 */ /* 0x004fe2000f8e023a */
[----:B------:R-:W-:Y:S06]  /*0f00*/  @!P0 BRA `(.L_x_15) ;  /* 0x0000000000b88947 */ /* 0x000fec0003800000 */
[----:B------:R-:W1:Y:S01]  /*0f10*/  LDC.64 R4, c[0x0][0xb18] ;  /* 0x0002c600ff047b82 */ /* 0x000e620000000a00 */
[----:B------:R-:W-:-:S07]  /*0f20*/  ISETP.NE.AND P0, PT, R10, 0x1, PT ;  /* 0x000000010a00780c */ /* 0x000fce0003f05270 */
[----:B------:R-:W2:Y:S08]  /*0f30*/  LDC R9, c[0x0][0xb0c] ;  /* 0x0002c300ff097b82 */ /* 0x000eb00000000800 */
[----:B------:R-:W3:Y:S08]  /*0f40*/  LDC R12, c[0x0][0x370] ;  /* 0x0000dc00ff0c7b82 */ /* 0x000ef00000000800 */
[----:B------:R-:W4:Y:S01]  /*0f50*/  LDC R11, c[0x0][0x374] ;  /* 0x0000dd00ff0b7b82 */ /* 0x000f220000000800 */
[----:B-1----:R-:W-:-:S07]  /*0f60*/  ISETP.NE.AND P1, PT, R4, 0x1, PT ;  /* 0x000000010400780c */ /* 0x002fce0003f25270 */
[----:B------:R-:W3:Y:S01]  /*0f70*/  LDC.64 R6, c[0x0][0xb10] ;  /* 0x0002c400ff067b82 */ /* 0x000ee20000000a00 */
[----:B--2---:R-:W-:-:S07]  /*0f80*/  ISETP.NE.AND P2, PT, R9, 0x1, PT ;  /* 0x000000010900780c */ /* 0x004fce0003f45270 */
[----:B------:R-:W1:Y:S08]  /*0f90*/  LDC R8, c[0x0][0xb20] ;  /* 0x0002c800ff087b82 */ /* 0x000e700000000800 */
[----:B------:R-:W2:Y:S01]  /*0fa0*/  LDC.64 R2, c[0x0][0xb28] ;  /* 0x0002ca00ff027b82 */ /* 0x000ea20000000a00 */
[----:B----4-:R-:W-:-:S04]  /*0fb0*/  IMAD.HI.U32 R13, R11, R5, RZ ;  /* 0x000000050b0d7227 */ /* 0x010fc800078e00ff */
[----:B------:R-:W-:-:S04]  /*0fc0*/  IMAD.HI.U32 R5, R20, R5, RZ ;  /* 0x0000000514057227 */ /* 0x000fc800078e00ff */
[----:B---3--:R-:W-:-:S05]  /*0fd0*/  IMAD.HI.U32 R14, R12, R6, RZ ;  /* 0x000000060c0e7227 */ /* 0x008fca00078e00ff */
[-C--:B------:R-:W-:Y:S01]  /*0fe0*/  @P2 SHF.R.U32.HI R12, RZ, R7.reuse, R14 ;  /* 0x00000007ff0c2219 */ /* 0x080fe2000001160e */
[----:B------:R-:W-:Y:S01]  /*0ff0*/  IMAD.HI.U32 R14, R21, R6, RZ ;  /* 0x00000006150e7227 */ /* 0x000fe200078e00ff */
[-C--:B-1----:R-:W-:Y:S02]  /*1000*/  @P1 SHF.R.U32.HI R11, RZ, R8.reuse, R13 ;  /* 0x00000008ff0b1219 */ /* 0x082fe4000001160d */
[----:B------:R-:W-:Y:S02]  /*1010*/  SHF.R.U32.HI R5, RZ, R8, R5 ;  /* 0x00000008ff057219 */ /* 0x000fe40000011605 */
[----:B------:R-:W-:Y:S02]  /*1020*/  SHF.R.U32.HI R14, RZ, R7, R14 ;  /* 0x00000007ff0e7219 */ /* 0x000fe4000001160e */
[----:B------:R-:W-:Y:S01]  /*1030*/  SEL R5, R20, R5, !P1 ;  /* 0x0000000514057207 */ /* 0x000fe20004800000 */
[----:B--2---:R-:W-:Y:S01]  /*1040*/  IMAD.HI.U32 R13, R11, R2, RZ ;  /* 0x000000020b0d7227 */ /* 0x004fe200078e00ff */
[----:B------:R-:W-:-:S03]  /*1050*/  SEL R14, R21, R14, !P2 ;  /* 0x0000000e150e7207 */ /* 0x000fc60005000000 */
[----:B------:R-:W-:Y:S01]  /*1060*/  IMAD.HI.U32 R6, R12, R2, RZ ;  /* 0x000000020c067227 */ /* 0x000fe200078e00ff */
[----:B------:R-:W-:-:S04]  /*1070*/  @P0 SHF.R.U32.HI R11, RZ, R3, R13 ;  /* 0x00000003ff0b0219 */ /* 0x000fc8000001160d */
[----:B------:R-:W-:Y:S01]  /*1080*/  @P0 SHF.R.U32.HI R12, RZ, R3, R6 ;  /* 0x00000003ff0c0219 */ /* 0x000fe20000011606 */
[----:B------:R-:W-:-:S04]  /*1090*/  IMAD R11, R11, R10, RZ ;  /* 0x0000000a0b0b7224 */ /* 0x000fc800078e02ff */
[----:B------:R-:W-:Y:S01]  /*10a0*/  IMAD R6, R12, R10, RZ ;  /* 0x0000000a0c067224 */ /* 0x000fe200078e02ff */
[----:B------:R-:W-:-:S04]  /*10b0*/  ISETP.GE.AND P1, PT, R5, R11, PT ;  /* 0x0000000b0500720c */ /* 0x000fc80003f26270 */
[----:B------:R-:W-:Y:S01]  /*10c0*/  ISETP.GE.OR P1, PT, R14, R6, P1 ;  /* 0x000000060e00720c */ /* 0x000fe20000f26670 */
[----:B------:R-:W-:-:S05]  /*10d0*/  IMAD.HI.U32 R6, R5, R2, RZ ;  /* 0x0000000205067227 */ /* 0x000fca00078e00ff */
[----:B------:R-:W-:-:S04]  /*10e0*/  SHF.R.U32.HI R6, RZ, R3, R6 ;  /* 0x00000003ff067219 */ /* 0x000fc80000011606 */
[----:B------:R-:W-:-:S03]  /*10f0*/  SEL R6, R5, R6, !P0 ;  /* 0x0000000605067207 */ /* 0x000fc60004000000 */
[----:B------:R-:W-:Y:S01]  /*1100*/  @!P1 IMAD.HI.U32 R7, R14, R2, RZ ;  /* 0x000000020e079227 */ /* 0x000fe200078e00ff */
[----:B------:R-:W-:-:S04]  /*1110*/  IADD3 R2, PT, PT, -R6, RZ, RZ ;  /* 0x000000ff06027210 */ /* 0x000fc80007ffe1ff */
[----:B------:R-:W-:Y:S01]  /*1120*/  @!P1 SHF.R.U32.HI R3, RZ, R3, R7 ;  /* 0x00000003ff039219 */ /* 0x000fe20000011607 */
[----:B------:R-:W-:Y:S01]  /*1130*/  IMAD R2, R10, R2, R5 ;  /* 0x000000020a027224 */ /* 0x000fe200078e0205 */
[----:B------:R-:W-:Y:S02]  /*1140*/  IADD3 R7, PT, PT, -R5, RZ, RZ ;  /* 0x000000ff05077210 */ /* 0x000fe40007ffe1ff */
[----:B------:R-:W-:-:S03]  /*1150*/  @!P1 SEL R3, R14, R3, !P0 ;  /* 0x000000030e039207 */ /* 0x000fc60004000000 */
[----:B------:R-:W-:Y:S02]  /*1160*/  IMAD R7, R4, R7, R20 ;  /* 0x0000000704077224 */ /* 0x000fe400078e0214 */
[--C-:B------:R-:W-:Y:S02]  /*1170*/  @!P1 IMAD.IADD R6, R6, 0x1, -R3.reuse ;  /* 0x0000000106069824 */ /* 0x100fe400078e0a03 */
[----:B------:R-:W-:Y:S01]  /*1180*/  @!P1 IMAD R3, R2, R12, R3 ;  /* 0x0000000c02039224 */ /* 0x000fe200078e0203 */
[----:B------:R-:W-:Y:S01]  /*1190*/  IADD3 R2, PT, PT, -R14, RZ, RZ ;  /* 0x000000ff0e027210 */ /* 0x000fe20007ffe1ff */
[----:B------:R-:W-:Y:S02]  /*11a0*/  @!P1 IMAD R5, R6, R10, R14 ;  /* 0x0000000a06059224 */ /* 0x000fe400078e020e */
[----:B------:R-:W-:Y:S02]  /*11b0*/  @!P1 IMAD.MOV.U32 R14, RZ, RZ, R3 ;  /* 0x000000ffff0e9224 */ /* 0x000fe400078e0003 */
[----:B------:R-:W-:-:S02]  /*11c0*/  IMAD R2, R9, R2, R21 ;  /* 0x0000000209027224 */ /* 0x000fc400078e0215 */
[----:B------:R-:W-:Y:S02]  /*11d0*/  IMAD R20, R5, R4, R7 ;  /* 0x0000000405147224 */ /* 0x000fe400078e0207 */
[----:B------:R-:W-:Y:S02]  /*11e0*/  IMAD R21, R14, R9, R2 ;  /* 0x000000090e157224 */ /* 0x000fe400078e0202 */
.L_x_15:
[----:B------:R-:W1:Y:S01]  /*11f0*/  LDCU UR4, c[0x0][0xb30] ;  /* 0x00016600ff0477ac */ /* 0x000e620008000800 */
[----:B------:R-:W2:Y:S08]  /*1200*/  S2UR UR37, SR_CgaCtaId ;  /* 0x00000000002579c3 */ /* 0x000eb00000008800 */
[----:B------:R-:W3:Y:S01]  /*1210*/  LDC R26, c[0x0][0xb24] ;  /* 0x0002c900ff1a7b82 */ /* 0x000ee20000000800 */
[----:B-1----:R-:W-:-:S09]  /*1220*/  UISETP.NE.AND UP1, UPT, UR4, 0x1, UPT ;  /* 0x000000010400788c */ /* 0x002fd2000bf25270 */
[----:B--2---:R-:W-:Y:S05]  /*1230*/  BRA.U UP1, `(.L_x_16) ;  /* 0x0000000101407547 */ /* 0x004fea000b800000 */
[----:B------:R-:W1:Y:S08]  /*1240*/  LDC.64 R4, c[0x0][0xb10] ;  /* 0x0002c400ff047b82 */ /* 0x000e700000000a00 */
[----:B------:R-:W2:Y:S08]  /*1250*/  LDC.64 R2, c[0x0][0xb18] ;  /* 0x0002c600ff027b82 */ /* 0x000eb00000000a00 */
[----:B------:R-:W4:Y:S08]  /*1260*/  LDC R6, c[0x0][0xb20] ;  /* 0x0002c800ff067b82 */ /* 0x000f300000000800 */
[----:B------:R-:W3:Y:S01]  /*1270*/  LDC R7, c[0x0][0xb0c] ;  /* 0x0002c300ff077b82 */ /* 0x000ee20000000800 */
[----:B-1----:R-:W-:-:S05]  /*1280*/  IMAD.HI.U32 R4, R21, R4, RZ ;  /* 0x0000000415047227 */ /* 0x002fca00078e00ff */
[----:B------:R-:W-:Y:S01]  /*1290*/  SHF.R.U32.HI R4, RZ, R5, R4 ;  /* 0x00000005ff047219 */ /* 0x000fe20000011604 */
[----:B--2---:R-:W-:Y:S01]  /*12a0*/  IMAD.HI.U32 R3, R20, R3, RZ ;  /* 0x0000000314037227 */ /* 0x004fe200078e00ff */
[----:B------:R-:W-:-:S04]  /*12b0*/  ISETP.NE.AND P0, PT, R2, 0x1, PT ;  /* 0x000000010200780c */ /* 0x000fc80003f05270 */
[----:B----4-:R-:W-:-:S04]  /*12c0*/  SHF.R.U32.HI R3, RZ, R6, R3 ;  /* 0x00000006ff037219 */ /* 0x010fc80000011603 */
[----:B------:R-:W-:Y:S02]  /*12d0*/  SEL R3, R20, R3, !P0 ;  /* 0x0000000314037207 */ /* 0x000fe40004000000 */
[----:B---3--:R-:W-:-:S04]  /*12e0*/  ISETP.NE.AND P1, PT, R7, 0x1, PT ;  /* 0x000000010700780c */ /* 0x008fc80003f25270 */
[----:B------:R-:W-:-:S05]  /*12f0*/  SEL R4, R21, R4, !P1 ;  /* 0x0000000415047207 */ /* 0x000fca0004800000 */
[----:B------:R-:W-:Y:S02]  /*1300*/  IMAD.IADD R5, R3, 0x1, -R4 ;  /* 0x0000000103057824 */ /* 0x000fe400078e0a04 */
[----:B------:R-:W-:Y:S02]  /*1310*/  IMAD.IADD R3, R4, 0x1, -R3 ;  /* 0x0000000104037824 */ /* 0x000fe400078e0a03 */
[----:B------:R-:W-:Y:S02]  /*1320*/  IMAD R21, R5, R7, R21 ;  /* 0x0000000705157224 */ /* 0x000fe400078e0215 */
[----:B------:R-:W-:-:S07]  /*1330*/  IMAD R20, R3, R2, R20 ;  /* 0x0000000203147224 */ /* 0x000fce00078e0214 */
.L_x_16:
[----:B------:R-:W-:Y:S01]  /*1340*/  BAR.SYNC.DEFER_BLOCKING 0x0 ;  /* 0x0000000000007b1d */ /* 0x000fe20000010000 */
[----:B------:R-:W-:Y:S01]  /*1350*/  UISETP.NE.AND UP1, UPT, UR8, 0x2, UPT ;  /* 0x000000020800788c */ /* 0x000fe2000bf25270 */
[----:B------:R-:W-:Y:S02]  /*1360*/  ISETP.NE.OR P5, PT, R0, 0x2, !P5 ;  /* 0x000000020000780c */ /* 0x000fe40006fa5670 */
[----:B------:R-:W-:-:S06]  /*1370*/  LOP3.LUT R2, R70, 0x1f, RZ, 0xc0, !PT ;  /* 0x0000001f46027812 */ /* 0x000fcc00078ec0ff */
[----:B------:R-:W-:Y:S05]  /*1380*/  BRA.U UP1, `(.L_x_17) ;  /* 0x0000001101ac7547 */ /* 0x000fea000b800000 */
[----:B------:R-:W1:Y:S01]  /*1390*/  LDCU UR13, c[0x0][0x38c] ;  /* 0x00007180ff0d77ac */ /* 0x000e620008000800 */
[----:B------:R-:W2:Y:S01]  /*13a0*/  LDC R8, c[0x0][0x370] ;  /* 0x0000dc00ff087b82 */ /* 0x000ea20000000800 */
[----:B------:R-:W-:Y:S01]  /*13b0*/  PLOP3.LUT P1, PT, PT, PT, UP2, 0x80, 0x8 ;  /* 0x000000000008781c */ /* 0x000fe20003f2f028 */
[----:B------:R-:W-:Y:S01]  /*13c0*/  IMAD.MOV.U32 R15, RZ, RZ, 0x1 ;  /* 0x00000001ff0f7424 */ /* 0x000fe200078e00ff */
[----:B------:R-:W-:Y:S01]  /*13d0*/  ISETP.EQ.OR P4, PT, R2, RZ, P5 ;  /* 0x000000ff0200720c */ /* 0x000fe20002f82670 */
[----:B------:R-:W-:Y:S01]  /*13e0*/  IMAD.MOV.U32 R14, RZ, RZ, RZ ;  /* 0x000000ffff0e7224 */ /* 0x000fe200078e00ff */
[----:B------:R-:W-:Y:S02]  /*13f0*/  PLOP3.LUT P1, PT, P1, PT, PT, 0x8, 0x80 ;  /* 0x000000000080781c */ /* 0x000fe40000f2e170 */
[----:B------:R-:W-:Y:S01]  /*1400*/  CS2R R12, SRZ ;  /* 0x00000000000c7805 */ /* 0x000fe2000001ff00 */
[----:B------:R-:W-:Y:S01]  /*1410*/  IMAD.MOV.U32 R11, RZ, RZ, 0x1 ;  /* 0x00000001ff0b7424 */ /* 0x000fe200078e00ff */
[----:B------:R-:W4:Y:S01]  /*1420*/  LDC R0, c[0x0][0x374] ;  /* 0x0000dd00ff007b82 */ /* 0x000f220000000800 */
[----:B------:R-:W2:Y:S01]  /*1430*/  LDCU.64 UR22, c[0x0][0x348] ;  /* 0x00006900ff1677ac */ /* 0x000ea20008000a00 */
[----:B------:R-:W-:Y:S01]  /*1440*/  UMOV UR6, URZ ;  /* 0x000000ff00067c82 */ /* 0x000fe20008000000 */
[----:B-1----:R-:W-:-:S04]  /*1450*/  UIADD3 UR5, UPT, UPT, UR13, 0x7f, URZ ;  /* 0x0000007f0d057890 */ /* 0x002fc8000fffe0ff */
[----:B------:R-:W-:-:S04]  /*1460*/  USHF.R.S32.HI UR4, URZ, 0x1f, UR5 ;  /* 0x0000001fff047899 */ /* 0x000fc80008011405 */
[----:B------:R-:W-:-:S04]  /*1470*/  ULEA.HI UR4, UR4, UR5, URZ, 0x7 ;  /* 0x0000000504047291 */ /* 0x000fc8000f8f38ff */
[----:B------:R-:W-:Y:S02]  /*1480*/  USHF.R.S32.HI UR15, URZ, 0x7, UR4 ;  /* 0x00000007ff0f7899 */ /* 0x000fe40008011404 */
[----:B------:R-:W-:Y:S02]  /*1490*/  UIADD3 UR4, UPT, UPT, UR13, -0x1, URZ ;  /* 0xffffffff0d047890 */ /* 0x000fe4000fffe0ff */
[----:B------:R-:W-:Y:S02]  /*14a0*/  UISETP.LT.U32.AND UP0, UPT, UR15, 0x4, UPT ;  /* 0x000000040f00788c */ /* 0x000fe4000bf01070 */
[----:B------:R-:W-:Y:S02]  /*14b0*/  UISETP.GE.U32.AND UP1, UPT, UR4, -0xff, UPT ;  /* 0xffffff010400788c */ /* 0x000fe4000bf26070 */
[----:B------:R-:W-:Y:S02]  /*14c0*/  USEL UR14, UR15, 0x4, UP0 ;  /* 0x000000040f0e7887 */ /* 0x000fe40008000000 */
[----:B------:R-:W-:-:S02]  /*14d0*/  UIADD3 UR13, UPT, UPT, UR13, 0xfe, URZ ;  /* 0x000000fe0d0d7890 */ /* 0x000fc4000fffe0ff */
[----:B------:R-:W-:Y:S02]  /*14e0*/  UIADD3 UR5, UPT, UPT, UR14, -0x1, URZ ;  /* 0xffffffff0e057890 */ /* 0x000fe4000fffe0ff */
[----:B------:R-:W-:-:S03]  /*14f0*/  UIADD3 UR7, UPT, UPT, UR15, -UR14, URZ ;  /* 0x8000000e0f077290 */ /* 0x000fc6000fffe0ff */
[----:B------:R-:W-:-:S04]  /*1500*/  @UP1 UIADD3 UR5, UPT, UPT, UR14, URZ, URZ ;  /* 0x000000ff0e051290 */ /* 0x000fc8000fffe0ff */
[----:B--2---:R-:W-:-:S12]  /*1510*/  UIADD3 UR5, UPT, UPT, UR5, 0x1, URZ ;  /* 0x0000000105057890 */ /* 0x004fd8000fffe0ff */
.L_x_35:
[----:B------:R-:W-:Y:S01]  /*1520*/  UISETP.NE.AND UP0, UPT, UR37, URZ, UPT ;  /* 0x000000ff2500728c */ /* 0x000fe2000bf05270 */
[----:B------:R-:W1:Y:S08]  /*1530*/  S2UR UR37, SR_CgaCtaId ;  /* 0x00000000002579c3 */ /* 0x000e700000008800 */
[----:B------:R-:W-:Y:S05]  /*1540*/  BRA.U UP0, `(.L_x_18) ;  /* 0x0000000100347547 */ /* 0x000fea000b800000 */
[----:B------:R-:W2:Y:S01]  /*1550*/  S2R R2, SR_CgaCtaId ;  /* 0x0000000000027919 */ /* 0x000ea20000008800 */
[----:B------:R-:W-:-:S04]  /*1560*/  MOV R3, 0x400 ;  /* 0x0000040000037802 */ /* 0x000fc80000000f00 */
[----:B--2---:R-:W-:Y:S02]  /*1570*/  LEA R2, R2, R3, 0x18 ;  /* 0x0000000302027211 */ /* 0x004fe400078ec0ff */
[----:B------:R-:W-:-:S03]  /*1580*/  SHF.L.U32 R3, R11, 0x1f, RZ ;  /* 0x0000001f0b037819 */ /* 0x000fc600000006ff */
[----:B------:R-:W-:-:S04]  /*1590*/  IMAD R2, R12, 0x8, R2 ;  /* 0x000000080c027824 */ /* 0x000fc800078e0202 */
[----:B------:R-:W2:Y:S02]  /*15a0*/  SYNCS.PHASECHK.TRANS64.TRYWAIT P0, [R2+URZ+0xf0], R3 ;  /* 0x0000f003020075a7 */ /* 0x000ea400080011ff */
[----:B--2---:R-:W-:Y:S05]  /*15b0*/  @!P0 BRA `(.L_x_19) ;  /* 0x0000005800b08947 */ /* 0x004fea0003800000 */
.L_x_115:
[----:B------:R-:W-:Y:S01]  /*15c0*/  VIADD R12, R12, 0x1 ;  /* 0x000000010c0c7836 */ /* 0x000fe20000000000 */
[----:B------:R2:W-:Y:S04]  /*15d0*/  SYNCS.ARRIVE.TRANS64.A1T0 RZ, [R2+URZ+0xe0], RZ ;  /* 0x0000e0ff02ff79a7 */ /* 0x0005e800081000ff */
[----:B------:R-:W-:-:S04]  /*15e0*/  ISETP.NE.AND P0, PT, R12, 0x2, PT ;  /* 0x000000020c00780c */ /* 0x000fc80003f05270 */
[----:B------:R-:W-:Y:S02]  /*15f0*/  SEL R12, R12, RZ, P0 ;  /* 0x000000ff0c0c7207 */ /* 0x000fe40000000000 */
[----:B--2---:R-:W-:-:S04]  /*1600*/  SEL R2, RZ, 0x1, P0 ;  /* 0x00000001ff027807 */ /* 0x004fc80000000000 */
[----:B------:R-:W-:-:S07]  /*1610*/  LOP3.LUT R11, R11, R2, RZ, 0x3c, !PT ;  /* 0x000000020b0b7212 */ /* 0x000fce00078e3cff */
.L_x_18:
[----:B------:R-:W-:Y:S01]  /*1620*/  UMOV UR4, 0x400 ;  /* 0x0000040000047882 */ /* 0x000fe20000000000 */
[----:B------:R-:W-:Y:S01]  /*1630*/  SHF.L.U32 R2, R15, 0x1f, RZ ;  /* 0x0000001f0f027819 */ /* 0x000fe200000006ff */
[----:B-1----:R-:W-:Y:S01]  /*1640*/  ULEA UR4, UR37, UR4, 0x18 ;  /* 0x0000000425047291 */ /* 0x002fe2000f8ec0ff */
[----:B------:R-:W-:Y:S01]  /*1650*/  R2UR UR35, R21 ;  /* 0x00000000152372ca */ /* 0x000fe200000e0000 */
[----:B------:R-:W-:Y:S01]  /*1660*/  UISETP.GE.U32.AND UP0, UPT, UR13, 0xff, UPT ;  /* 0x000000ff0d00788c */ /* 0x000fe2000bf06070 */
[----:B------:R-:W-:Y:S01]  /*1670*/  R2UR UR19, R20 ;  /* 0x00000000141372ca */ /* 0x000fe200000e0000 */
[----:B------:R-:W-:Y:S01]  /*1680*/  ULEA UR8, UR6, UR4, 0x3 ;  /* 0x0000000406087291 */ /* 0x000fe2000f8e18ff */
[----:B------:R-:W-:-:S08]  /*1690*/  UMOV UR29, URZ ;  /* 0x000000ff001d7c82 */ /* 0x000fd00008000000 */
[----:B------:R1:W2:Y:S01]  /*16a0*/  SYNCS.PHASECHK.TRANS64.TRYWAIT P0, [UR8+0x20], R2 ;  /* 0x00002002ff0075a7 */ /* 0x0002a20008001108 */
[----:B------:R-:W-:Y:S02]  /*16b0*/  USHF.L.U32 UR35, UR35, 0x6, URZ ;  /* 0x0000000623237899 */ /* 0x000fe400080006ff */
[----:B------:R-:W-:Y:S01]  /*16c0*/  USHF.L.U32 UR19, UR19, 0x6, URZ ;  /* 0x0000000613137899 */ /* 0x000fe200080006ff */
[----:B------:R-:W-:Y:S11]  /*16d0*/  BRA.U !UP0, `(.L_x_20) ;  /* 0x0000000108d47547 */ /* 0x000ff6000b800000 */
[----:B------:R-:W-:Y:S01]  /*16e0*/  UMOV UR21, URZ ;  /* 0x000000ff00157c82 */ /* 0x000fe20008000000 */
[----:B------:R-:W-:-:S05]  /*16f0*/  UMOV UR42, UR6 ;  /* 0x00000006002a7c82 */ /* 0x000fca0008000000 */
.L_x_25:
[----:B-1----:R-:W-:Y:S01]  /*1700*/  ULEA UR33, UR42, UR4, 0x3 ;  /* 0x000000042a217291 */ /* 0x002fe2000f8e18ff */
[----:B--2---:R-:W-:Y:S01]  /*1710*/  @!P5 MOV R3, 0x8000 ;  /* 0x000080000003d802 */ /* 0x004fe20000000f00 */
[----:B--2---:R-:W-:Y:S10]  /*1720*/  @P0 BRA `(.L_x_21) ;  /* 0x00000000000c0947 */ /* 0x004ff40003800000 */
[----:B------:R-:W-:-:S04]  /*1730*/  SHF.L.U32 R4, R15, 0x1f, RZ ;  /* 0x0000001f0f047819 */ /* 0x000fc800000006ff */
[----:B------:R-:W2:Y:S02]  /*1740*/  SYNCS.PHASECHK.TRANS64.TRYWAIT P0, [UR33+0x20], R4 ;  /* 0x00002004ff0075a7 */ /* 0x000ea40008001121 */
[----:B--2---:R-:W-:Y:S05]  /*1750*/  @!P0 BRA `(.L_x_22) ;  /* 0x00000058005c8947 */ /* 0x004fea0003800000 */
.L_x_21:
[----:B------:R2:W-:Y:S01]  /*1760*/  @!P5 SYNCS.ARRIVE.TRANS64 RZ, [UR33], R3 ;  /* 0x00000003ffffd9a7 */ /* 0x0005e20008000021 */
[----:B------:R-:W-:Y:S04]  /*1770*/  BSSY.RECONVERGENT B0, `(.L_x_23) ;  /* 0x0000003000007945 */ /* 0x000fe80003800200 */
[----:B------:R-:W-:Y:S05]  /*1780*/  @P4 BRA `(.L_x_24) ;  /* 0x0000000000044947 */ /* 0x000fea0003800000 */
[----:B------:R-:W-:Y:S05]  /*1790*/  BPT.TRAP 0x1 ;  /* 0x000000040000795c */ /* 0x000fea0000300000 */
.L_x_24:
[----:B------:R-:W-:Y:S05]  /*17a0*/  BSYNC.RECONVERGENT B0 ;  /* 0x0000000000007941 */ /* 0x000fea0003800200 */
.L_x_23:
[----:B------:R-:W-:Y:S02]  /*17b0*/  UIADD3 UR6, UPT, UPT, UR42, 0x1, URZ ;  /* 0x000000012a067890 */ /* 0x000fe4000fffe0ff */
[----:B------:R-:W-:Y:S02]  /*17c0*/  UIADD3 UR40, UP1, UPT, UR22, 0x80, URZ ;  /* 0x0000008016287890 */ /* 0x000fe4000ff3e0ff */
[----:B------:R-:W-:Y:S02]  /*17d0*/  UISETP.NE.AND UP0, UPT, UR6, 0x4, UPT ;  /* 0x000000040600788c */ /* 0x000fe4000bf05270 */
[----:B------:R-:W-:Y:S02]  /*17e0*/  USHF.L.U32 UR34, UR21, 0x7, URZ ;  /* 0x0000000715227899 */ /* 0x000fe400080006ff */
[----:B------:R-:W-:Y:S02]  /*17f0*/  USEL UR9, URZ, 0x1, UP0 ;  /* 0x00000001ff097887 */ /* 0x000fe40008000000 */
[----:B------:R-:W-:-:S02]  /*1800*/  USEL UR6, UR6, URZ, UP0 ;  /* 0x000000ff06067287 */ /* 0x000fc40008000000 */
[----:B------:R-:W-:Y:S02]  /*1810*/  UIADD3 UR38, UP0, UPT, UR22, 0x180, URZ ;  /* 0x0000018016267890 */ /* 0x000fe4000ff1e0ff */
[----:B------:R-:W-:Y:S01]  /*1820*/  ULEA UR8, UR6, UR4, 0x3 ;  /* 0x0000000406087291 */ /* 0x000fe2000f8e18ff */
[----:B------:R-:W-:Y:S01]  /*1830*/  LOP3.LUT R15, R15, UR9, RZ, 0x3c, !PT ;  /* 0x000000090f0f7c12 */ /* 0x000fe2000f8e3cff */
[----:B------:R-:W-:Y:S02]  /*1840*/  UIADD3.X UR41, UPT, UPT, URZ, UR23, URZ, UP1, !UPT ;  /* 0x00000017ff297290 */ /* 0x000fe40008ffe4ff */
[----:B------:R-:W-:Y:S01]  /*1850*/  UIADD3 UR26, UPT, UPT, UR34, 0x40, URZ ;  /* 0x00000040221a7890 */ /* 0x000fe2000fffe0ff */
[----:B-1----:R-:W-:Y:S01]  /*1860*/  SHF.L.U32 R2, R15, 0x1f, RZ ;  /* 0x0000001f0f027819 */ /* 0x002fe200000006ff */
[----:B------:R-:W-:Y:S01]  /*1870*/  UIADD3.X UR39, UPT, UPT, URZ, UR23, URZ, UP0, !UPT ;  /* 0x00000017ff277290 */ /* 0x000fe200087fe4ff */
[----:B------:R-:W-:Y:S02]  /*1880*/  UMOV UR30, 0x0 ;  /* 0x00000000001e7882 */ /* 0x000fe40000000000 */
[----:B------:R1:W1:Y:S01]  /*1890*/  SYNCS.PHASECHK.TRANS64.TRYWAIT P0, [UR8+0x20], R2 ;  /* 0x00002002ff0075a7 */ /* 0x0002620008001108 */
[----:B------:R-:W-:Y:S01]  /*18a0*/  ULEA UR8, UR42, UR4, 0xe ;  /* 0x000000042a087291 */ /* 0x000fe2000f8e70ff */
[----:B------:R-:W-:Y:S01]  /*18b0*/  UMOV UR31, 0x10000000 ;  /* 0x10000000001f7882 */ /* 0x000fe20000000000 */
[----:B------:R-:W-:-:S02]  /*18c0*/  UMOV UR25, UR33 ;  /* 0x0000002100197c82 */ /* 0x000fc40008000000 */
[----:B------:R-:W-:Y:S02]  /*18d0*/  UIADD3 UR32, UPT, UPT, UR8, 0x3400, URZ ;  /* 0x0000340008207890 */ /* 0x000fe4000fffe0ff */
[----:B------:R-:W-:Y:S02]  /*18e0*/  UIADD3 UR24, UPT, UPT, UR8, 0x5400, URZ ;  /* 0x0000540008187890 */ /* 0x000fe4000fffe0ff */
[----:B------:R-:W-:Y:S02]  /*18f0*/  UIADD3 UR16, UPT, UPT, UR8, 0x13400, URZ ;  /* 0x0001340008107890 */ /* 0x000fe4000fffe0ff */
[----:B------:R-:W-:Y:S01]  /*1900*/  UIADD3 UR8, UPT, UPT, UR8, 0x15400, URZ ;  /* 0x0001540008087890 */ /* 0x000fe2000fffe0ff */
[----:B------:R-:W-:Y:S01]  /*1910*/  UMOV UR27, UR35 ;  /* 0x00000023001b7c82 */ /* 0x000fe20008000000 */
[----:B------:R-:W-:Y:S01]  /*1920*/  UMOV UR28, UR36 ;  /* 0x00000024001c7c82 */ /* 0x000fe20008000000 */
[----:B------:R-:W-:Y:S01]  /*1930*/  UMOV UR17, UR33 ;  /* 0x0000002100117c82 */ /* 0x000fe20008000000 */
[----:B------:R-:W-:Y:S01]  /*1940*/  UMOV UR20, UR36 ;  /* 0x0000002400147c82 */ /* 0x000fe20008000000 */
[----:B------:R-:W-:Y:S01]  /*1950*/  UMOV UR18, UR34 ;  /* 0x0000002200127c82 */ /* 0x000fe20008000000 */
[----:B------:R1:W-:Y:S01]  /*1960*/  UTMALDG.3D [UR32], [UR40], desc[UR30] ;  /* 0x00001e20280075b4 */ /* 0x0003e20008011000 */
[----:B------:R-:W-:Y:S01]  /*1970*/  UMOV UR11, UR19 ;  /* 0x00000013000b7c82 */ /* 0x000fe20008000000 */
[----:B------:R-:W-:Y:S01]  /*1980*/  UMOV UR12, UR36 ;  /* 0x00000024000c7c82 */ /* 0x000fe20008000000 */
[----:B------:R-:W-:Y:S01]  /*1990*/  UMOV UR9, UR33 ;  /* 0x0000002100097c82 */ /* 0x000fe20008000000 */
[----:B------:R-:W-:Y:S01]  /*19a0*/  UMOV UR10, UR26 ;  /* 0x0000001a000a7c82 */ /* 0x000fe20008000000 */
[----:B------:R-:W-:Y:S01]  /*19b0*/  UIADD3 UR21, UPT, UPT, UR21, 0x1, URZ ;  /* 0x0000000115157890 */ /* 0x000fe2000fffe0ff */
[----:B------:R-:W-:Y:S01]  /*19c0*/  UMOV UR29, UR5 ;  /* 0x00000005001d7c82 */ /* 0x000fe20008000000 */
[----:B------:R1:W-:Y:S02]  /*19d0*/  UTMALDG.3D [UR24], [UR40], desc[UR30] ;  /* 0x00001e18280075b4 */ /* 0x0003e40008011000 */
[----:B------:R-:W-:Y:S01]  /*19e0*/  UISETP.NE.AND UP0, UPT, UR21, UR5, UPT ;  /* 0x000000051500728c */ /* 0x000fe2000bf05270 */
[----:B------:R-:W-:Y:S01]  /*19f0*/  UMOV UR42, UR6 ;  /* 0x00000006002a7c82 */ /* 0x000fe20008000000 */
[----:B------:R1:W-:Y:S01]  /*1a00*/  UTMALDG.3D [UR16], [UR38], desc[UR30] ;  /* 0x00001e10260075b4 */ /* 0x0003e20008011000 */
[----:B------:R1:W-:Y:S06]  /*1a10*/  UTMALDG.3D [UR8], [UR38], desc[UR30] ;  /* 0x00001e08260075b4 */ /* 0x0003ec0008011000 */
[----:B------:R-:W-:Y:S05]  /*1a20*/  BRA.U UP0, `(.L_x_25) ;  /* 0xfffffffd00347547 */ /* 0x000fea000b83ffff */
.L_x_20:
[----:B-1----:R-:W-:Y:S01]  /*1a30*/  ULEA UR8, UR6, UR4, 0x3 ;  /* 0x0000000406087291 */ /* 0x002fe2000f8e18ff */
[----:B------:R-:W-:Y:S01]  /*1a40*/  SHF.L.U32 R2, R15, 0x1f, RZ ;  /* 0x0000001f0f027819 */ /* 0x000fe200000006ff */
[----:B------:R-:W-:Y:S01]  /*1a50*/  @!P1 SYNCS.ARRIVE.TRANS64.A1T0 RZ, [UR4+0x78], RZ ;  /* 0x000078ffffff99a7 */ /* 0x000fe20008100004 */
[----:B------:R-:W-:-:S06]  /*1a60*/  UISETP.GT.AND UP0, UPT, UR15, UR14, UPT ;  /* 0x0000000e0f00728c */ /* 0x000fcc000bf04270 */
[----:B--2---:R1:W2:Y:S03]  /*1a70*/  SYNCS.PHASECHK.TRANS64.TRYWAIT P0, [UR8+0x20], R2 ;  /* 0x00002002ff0075a7 */ /* 0x0042a60008001108 */
[----:B------:R-:W-:Y:S05]  /*1a80*/  BRA.U !UP0, `(.L_x_26) ;  /* 0x0000000108d07547 */ /* 0x000fea000b800000 */
[----:B------:R-:W-:Y:S01]  /*1a90*/  UIADD3 UR21, UPT, UPT, UR7, UR29, URZ ;  /* 0x0000001d07157290 */ /* 0x000fe2000fffe0ff */
[----:B------:R-:W-:-:S11]  /*1aa0*/  UMOV UR42, UR6 ;  /* 0x00000006002a7c82 */ /* 0x000fd60008000000 */
.L_x_31:
[----:B-1----:R-:W-:Y:S01]  /*1ab0*/  ULEA UR33, UR42, UR4, 0x3 ;  /* 0x000000042a217291 */ /* 0x002fe2000f8e18ff */
[----:B--2---:R-:W-:Y:S01]  /*1ac0*/  @!P5 MOV R3, 0x8000 ;  /* 0x000080000003d802 */ /* 0x004fe20000000f00 */
[----:B--2---:R-:W-:Y:S10]  /*1ad0*/  @P0 BRA `(.L_x_27) ;  /* 0x00000000000c0947 */ /* 0x004ff40003800000 */
[----:B------:R-:W-:-:S04]  /*1ae0*/  SHF.L.U32 R4, R15, 0x1f, RZ ;  /* 0x0000001f0f047819 */ /* 0x000fc800000006ff */
[----:B------:R-:W2:Y:S02]  /*1af0*/  SYNCS.PHASECHK.TRANS64.TRYWAIT P0, [UR33+0x20], R4 ;  /* 0x00002004ff0075a7 */ /* 0x000ea40008001121 */
[----:B--2---:R-:W-:Y:S05]  /*1b00*/  @!P0 BRA `(.L_x_28) ;  /* 0x0000005400888947 */ /* 0x004fea0003800000 */
.L_x_27:
[----:B------:R2:W-:Y:S01]  /*1b10*/  @!P5 SYNCS.ARRIVE.TRANS64 RZ, [UR33], R3 ;  /* 0x00000003ffffd9a7 */ /* 0x0005e20008000021 */
[----:B------:R-:W-:Y:S04]  /*1b20*/  BSSY.RECONVERGENT B0, `(.L_x_29) ;  /* 0x0000003000007945 */ /* 0x000fe80003800200 */
[----:B------:R-:W-:Y:S05]  /*1b30*/  @P4 BRA `(.L_x_30) ;  /* 0x0000000000044947 */ /* 0x000fea0003800000 */
[----:B------:R-:W-:Y:S05]  /*1b40*/  BPT.TRAP 0x1 ;  /* 0x000000040000795c */ /* 0x000fea0000300000 */
.L_x_30:
[----:B------:R-:W-:Y:S05]  /*1b50*/  BSYNC.RECONVERGENT B0 ;  /* 0x0000000000007941 */ /* 0x000fea0003800200 */
.L_x_29:
        /* <DEDUP_REMOVED lines=31> */
[----:B------:R-:W-:Y:S01]  /*1d50*/  UMOV UR10, UR26 ;  /* 0x0000001a000a7c82 */ /* 0x000fe20008000000 */
[----:B------:R-:W-:Y:S01]  /*1d60*/  UIADD3 UR29, UPT, UPT, UR29, 0x1, URZ ;  /* 0x000000011d1d7890 */ /* 0x000fe2000fffe0ff */
[----:B------:R1:W-:Y:S01]  /*1d70*/  UTMALDG.3D [UR24], [UR40], desc[UR30] ;  /* 0x00001e18280075b4 */ /* 0x0003e20008011000 */
[----:B------:R-:W-:-:S02]  /*1d80*/  UMOV UR42, UR6 ;  /* 0x00000006002a7c82 */ /* 0x000fc40008000000 */
[----:B------:R-:W-:Y:S01]  /*1d90*/  UISETP.NE.AND UP0, UPT, UR29, UR21, UPT ;  /* 0x000000151d00728c */ /* 0x000fe2000bf05270 */
[----:B------:R1:W-:Y:S01]  /*1da0*/  UTMALDG.3D [UR16], [UR38], desc[UR30] ;  /* 0x00001e10260075b4 */ /* 0x0003e20008011000 */
[----:B------:R1:W-:Y:S07]  /*1db0*/  UTMALDG.3D [UR8], [UR38], desc[UR30] ;  /* 0x00001e08260075b4 */ /* 0x0003ee0008011000 */
[----:B------:R-:W-:Y:S05]  /*1dc0*/  BRA.U UP0, `(.L_x_31) ;  /* 0xfffffffd00387547 */ /* 0x000fea000b83ffff */
.L_x_26:
[C---:B-1----:R-:W-:Y:S01]  /*1dd0*/  LEA R2, R14.reuse, UR4, 0x3 ;  /* 0x000000040e027c11 */ /* 0x042fe2000f8e18ff */
[----:B------:R-:W-:Y:S01]  /*1de0*/  NOP ;  /* 0x0000000000007918 */ /* 0x000fe20000000000 */
[----:B--2---:R-:W-:Y:S02]  /*1df0*/  SHF.L.U32 R3, R13, 0x1f, RZ ;  /* 0x0000001f0d037819 */ /* 0x004fe400000006ff */
[----:B------:R-:W-:Y:S02]  /*1e00*/  LEA R4, R14, UR4, 0x4 ;  /* 0x000000040e047c11 */ /* 0x000fe4000f8e20ff */
[----:B------:R-:W1:Y:S02]  /*1e10*/  SYNCS.PHASECHK.TRANS64.TRYWAIT P0, [R2+URZ+0x80], R3 ;  /* 0x00008003020075a7 */ /* 0x000e6400080011ff */
[----:B-1----:R-:W-:Y:S05]  /*1e20*/  @!P0 BRA `(.L_x_32) ;  /* 0x0000005000d88947 */ /* 0x002fea0003800000 */
.L_x_118:
[----:B------:R-:W2:Y:S01]  /*1e30*/  LDS.128 R4, [R4+0x110] ;  /* 0x0001100004047984 */ /* 0x000ea20000000c00 */
[----:B---3--:R-:W-:Y:S01]  /*1e40*/  ISETP.GE.AND P0, PT, R26, 0x1, PT ;  /* 0x000000011a00780c */ /* 0x008fe20003f06270 */
[----:B-1----:R-:W-:Y:S01]  /*1e50*/  VIADD R2, R2, 0x90 ;  /* 0x0000009002027836 */ /* 0x002fe20000000000 */
[----:B------:R-:W-:Y:S01]  /*1e60*/  @!PT LDS RZ, [RZ] ;  /* 0x00000000fffff984 */ /* 0x000fe20000000800 */
[----:B------:R-:W-:Y:S01]  /*1e70*/  @!PT LDS RZ, [RZ] ;  /* 0x00000000fffff984 */ /* 0x000fe20000000800 */
[----:B------:R-:W-:Y:S01]  /*1e80*/  @!PT LDS RZ, [RZ] ;  /* 0x00000000fffff984 */ /* 0x000fe20000000800 */
[----:B------:R-:W-:Y:S01]  /*1e90*/  @!PT LDS RZ, [RZ] ;  /* 0x00000000fffff984 */ /* 0x000fe20000000800 */
[----:B------:R1:W-:Y:S06]  /*1ea0*/  MEMBAR.ALL.CTA ;  /* 0x0000000000007992 */ /* 0x0003ec0000008000 */
[----:B-1----:R-:W1:Y:S01]  /*1eb0*/  FENCE.VIEW.ASYNC.S ;  /* 0x00000000000073c6 */ /* 0x002e620000000000 */
[----:B------:R-:W-:-:S04]  /*1ec0*/  PRMT R2, RZ, 0x654, R2 ;  /* 0x00000654ff027816 */ /* 0x000fc80000000002 */
[----:B-1----:R1:W-:Y:S01]  /*1ed0*/  SYNCS.ARRIVE.TRANS64.RED.A1T0 RZ, [R2+URZ], RZ ;  /* 0x000000ff02ff79a7 */ /* 0x0023e200081004ff */
[----:B--2---:R-:W-:-:S13]  /*1ee0*/  LOP3.LUT P2, RZ, R6, 0x1, RZ, 0xc0, !PT ;  /* 0x0000000106ff7812 */ /* 0x004fda000784c0ff */
[----:B------:R-:W-:Y:S01]  /*1ef0*/  @P2 SHF.R.U32.HI R3, RZ, 0x10, R5 ;  /* 0x00000010ff032819 */ /* 0x000fe20000011605 */
[----:B------:R-:W-:Y:S01]  /*1f00*/  VOTEU.ANY UP0, P2 ;  /* 0x0000000000ff7886 */ /* 0x000fe20001000100 */
[----:B------:R-:W-:Y:S02]  /*1f10*/  @P2 MOV R10, R4 ;  /* 0x00000004000a2202 */ /* 0x000fe40000000f00 */
[----:B------:R-:W-:Y:S02]  /*1f20*/  @P2 R2UR.BROADCAST UR8, R3 ;  /* 0x00000000030822ca */ /* 0x000fe400008e0000 */
[----:B------:R-:W-:-:S11]  /*1f30*/  @P2 LOP3.LUT R9, R5, 0xffff, RZ, 0xc0, !PT ;  /* 0x0000ffff05092812 */ /* 0x000fd600078ec0ff */
[----:B------:R-:W-:Y:S01]  /*1f40*/  @UP0 UMOV UR36, UR8 ;  /* 0x0000000800240c82 */ /* 0x000fe20008000000 */
[----:B-1----:R-:W-:Y:S05]  /*1f50*/  @!P0 BRA `(.L_x_33) ;  /* 0x0000000000b88947 */ /* 0x002fea0003800000 */
[----:B------:R-:W4:Y:S01]  /*1f60*/  LDC.64 R4, c[0x0][0xb18] ;  /* 0x0002c600ff047b82 */ /* 0x000f220000000a00 */
[----:B------:R-:W-:-:S07]  /*1f70*/  ISETP.NE.AND P3, PT, R26, 0x1, PT ;  /* 0x000000011a00780c */ /* 0x000fce0003f65270 */
[----:B------:R-:W1:Y:S08]  /*1f80*/  LDC.64 R6, c[0x0][0xb10] ;  /* 0x0002c400ff067b82 */ /* 0x000e700000000a00 */
[----:B------:R-:W2:Y:S08]  /*1f90*/  LDC R16, c[0x0][0xb20] ;  /* 0x0002c800ff107b82 */ /* 0x000eb00000000800 */
[----:B------:R-:W3:Y:S01]  /*1fa0*/  LDC R17, c[0x0][0xb0c] ;  /* 0x0002c300ff117b82 */ /* 0x000ee20000000800 */
[----:B----4-:R-:W-:Y:S01]  /*1fb0*/  IMAD.HI.U32 R19, R0, R5, RZ ;  /* 0x0000000500137227 */ /* 0x010fe200078e00ff */
[----:B------:R-:W-:-:S03]  /*1fc0*/  ISETP.NE.AND P0, PT, R4, 0x1, PT ;  /* 0x000000010400780c */ /* 0x000fc60003f05270 */
[----:B------:R-:W-:-:S03]  /*1fd0*/  IMAD.HI.U32 R5, R9, R5, RZ ;  /* 0x0000000509057227 */ /* 0x000fc600078e00ff */
[----:B------:R-:W4:Y:S01]  /*1fe0*/  LDC.64 R2, c[0x0][0xb28] ;  /* 0x0002ca00ff027b82 */ /* 0x000f220000000a00 */
[----:B-1----:R-:W-:-:S04]  /*1ff0*/  IMAD.HI.U32 R20, R8, R6, RZ ;  /* 0x0000000608147227 */ /* 0x002fc800078e00ff */
[----:B------:R-:W-:Y:S01]  /*2000*/  IMAD.HI.U32 R21, R10, R6, RZ ;  /* 0x000000060a157227 */ /* 0x000fe200078e00ff */
[----:B------:R-:W-:Y:S02]  /*2010*/  SHF.R.U32.HI R20, RZ, R7, R20 ;  /* 0x00000007ff147219 */ /* 0x000fe40000011614 */
[-C--:B--2---:R-:W-:Y:S02]  /*2020*/  SHF.R.U32.HI R19, RZ, R16.reuse, R19 ;  /* 0x00000010ff137219 */ /* 0x084fe40000011613 */
[----:B------:R-:W-:Y:S02]  /*2030*/  SHF.R.U32.HI R5, RZ, R16, R5 ;  /* 0x00000010ff057219 */ /* 0x000fe40000011605 */
[----:B------:R-:W-:Y:S02]  /*2040*/  SEL R19, R0, R19, !P0 ;  /* 0x0000001300137207 */ /* 0x000fe40004000000 */
[----:B------:R-:W-:Y:S02]  /*2050*/  SHF.R.U32.HI R21, RZ, R7, R21 ;  /* 0x00000007ff157219 */ /* 0x000fe40000011615 */
[----:B---3--:R-:W-:-:S02]  /*2060*/  ISETP.NE.AND P1, PT, R17, 0x1, PT ;  /* 0x000000011100780c */ /* 0x008fc40003f25270 */
[----:B------:R-:W-:Y:S02]  /*2070*/  SEL R5, R9, R5, !P0 ;  /* 0x0000000509057207 */ /* 0x000fe40004000000 */
[----:B------:R-:W-:Y:S02]  /*2080*/  SEL R20, R8, R20, !P1 ;  /* 0x0000001408147207 */ /* 0x000fe40004800000 */
[----:B------:R-:W-:Y:S01]  /*2090*/  SEL R21, R10, R21, !P1 ;  /* 0x000000150a157207 */ /* 0x000fe20004800000 */
[----:B----4-:R-:W-:-:S04]  /*20a0*/  IMAD.HI.U32 R18, R19, R2, RZ ;  /* 0x0000000213127227 */ /* 0x010fc800078e00ff */
        /* <DEDUP_REMOVED lines=10> */
[----:B------:R-:W-:-:S04]  /*2150*/  @!P0 IMAD.HI.U32 R7, R21, R2, RZ ;  /* 0x0000000215078227 */ /* 0x000fc800078e00ff */
[----:B------:R-:W-:Y:S01]  /*2160*/  IMAD.MOV R2, RZ, RZ, -R6 ;  /* 0x000000ffff027224 */ /* 0x000fe200078e0a06 */
[----:B------:R-:W-:Y:S02]  /*2170*/  @!P0 SHF.R.U32.HI R3, RZ, R3, R7 ;  /* 0x00000003ff038219 */ /* 0x000fe40000011607 */
[----:B------:R-:W-:Y:S01]  /*2180*/  IADD3 R7, PT, PT, -R5, RZ, RZ ;  /* 0x000000ff05077210 */ /* 0x000fe20007ffe1ff */
[----:B------:R-:W-:Y:S01]  /*2190*/  IMAD R2, R26, R2, R5 ;  /* 0x000000021a027224 */ /* 0x000fe200078e0205 */
        /* <DEDUP_REMOVED lines=10> */
.L_x_33:
[----:B------:R-:W1:Y:S02]  /*2240*/  LDCU UR8, c[0x0][0xb30] ;  /* 0x00016600ff0877ac */ /* 0x000e640008000800 */
[----:B-1----:R-:W-:-:S09]  /*2250*/  UISETP.NE.AND UP0, UPT, UR8, 0x1, UPT ;  /* 0x000000010800788c */ /* 0x002fd2000bf05270 */
[----:B------:R-:W-:Y:S05]  /*2260*/  BRA.U UP0, `(.L_x_34) ;  /* 0x0000000100407547 */ /* 0x000fea000b800000 */
[----:B------:R-:W1:Y:S08]  /*2270*/  LDC.64 R4, c[0x0][0xb10] ;  /* 0x0002c400ff047b82 */ /* 0x000e700000000a00 */
[----:B------:R-:W2:Y:S08]  /*2280*/  LDC.64 R2, c[0x0][0xb18] ;  /* 0x0002c600ff027b82 */ /* 0x000eb00000000a00 */
[----:B------:R-:W3:Y:S08]  /*2290*/  LDC R6, c[0x0][0xb20] ;  /* 0x0002c800ff067b82 */ /* 0x000ef00000000800 */
[----:B------:R-:W4:Y:S01]  /*22a0*/  LDC R7, c[0x0][0xb0c] ;  /* 0x0002c300ff077b82 */ /* 0x000f220000000800 */
[----:B-1----:R-:W-:-:S05]  /*22b0*/  IMAD.HI.U32 R4, R10, R4, RZ ;  /* 0x000000040a047227 */ /* 0x002fca00078e00ff */
[----:B------:R-:W-:Y:S01]  /*22c0*/  SHF.R.U32.HI R4, RZ, R5, R4 ;  /* 0x00000005ff047219 */ /* 0x000fe20000011604 */
[----:B--2---:R-:W-:Y:S01]  /*22d0*/  IMAD.HI.U32 R3, R9, R3, RZ ;  /* 0x0000000309037227 */ /* 0x004fe200078e00ff */
[----:B------:R-:W-:-:S04]  /*22e0*/  ISETP.NE.AND P0, PT, R2, 0x1, PT ;  /* 0x000000010200780c */ /* 0x000fc80003f05270 */
[----:B---3--:R-:W-:-:S04]  /*22f0*/  SHF.R.U32.HI R3, RZ, R6, R3 ;  /* 0x00000006ff037219 */ /* 0x008fc80000011603 */
[----:B------:R-:W-:Y:S02]  /*2300*/  SEL R3, R9, R3, !P0 ;  /* 0x0000000309037207 */ /* 0x000fe40004000000 */
[----:B----4-:R-:W-:-:S04]  /*2310*/  ISETP.NE.AND P1, PT, R7, 0x1, PT ;  /* 0x000000010700780c */ /* 0x010fc80003f25270 */
[----:B------:R-:W-:-:S05]  /*2320*/  SEL R4, R10, R4, !P1 ;  /* 0x000000040a047207 */ /* 0x000fca0004800000 */
[----:B------:R-:W-:Y:S02]  /*2330*/  IMAD.IADD R5, R3, 0x1, -R4 ;  /* 0x0000000103057824 */ /* 0x000fe400078e0a04 */
[----:B------:R-:W-:Y:S02]  /*2340*/  IMAD.IADD R3, R4, 0x1, -R3 ;  /* 0x0000000104037824 */ /* 0x000fe400078e0a03 */
[----:B------:R-:W-:Y:S02]  /*2350*/  IMAD R10, R5, R7, R10 ;  /* 0x00000007050a7224 */ /* 0x000fe400078e020a */
[----:B------:R-:W-:-:S07]  /*2360*/  IMAD R9, R3, R2, R9 ;  /* 0x0000000203097224 */ /* 0x000fce00078e0209 */
.L_x_34:
[----:B------:R-:W-:Y:S01]  /*2370*/  VIADD R14, R14, 0x1 ;  /* 0x000000010e0e7836 */ /* 0x000fe20000000000 */
[----:B------:R-:W-:Y:S01]  /*2380*/  PLOP3.LUT P1, PT, PT, PT, PT, 0x80, 0x8 ;  /* 0x000000000008781c */ /* 0x000fe20003f2f070 */
[----:B------:R-:W-:Y:S02]  /*2390*/  IMAD.IADD R21, R10, 0x1, R59 ;  /* 0x000000010a157824 */ /* 0x000fe400078e023b */
[----:B------:R-:W-:Y:S01]  /*23a0*/  IMAD.IADD R20, R9, 0x1, R58 ;  /* 0x0000000109147824 */ /* 0x000fe200078e023a */
[----:B------:R-:W-:-:S04]  /*23b0*/  ISETP.NE.AND P0, PT, R14, 0x2, PT ;  /* 0x000000020e00780c */ /* 0x000fc80003f05270 */
[----:B------:R-:W-:Y:S02]  /*23c0*/  SEL R2, RZ, 0x1, P0 ;  /* 0x00000001ff027807 */ /* 0x000fe40000000000 */
[----:B------:R-:W-:Y:S02]  /*23d0*/  SEL R14, R14, RZ, P0 ;  /* 0x000000ff0e0e7207 */ /* 0x000fe40000000000 */
[----:B------:R-:W-:Y:S01]  /*23e0*/  LOP3.LUT R13, R13, R2, RZ, 0x3c, !PT ;  /* 0x000000020d0d7212 */ /* 0x000fe200078e3cff */
[----:B------:R-:W-:Y:S06]  /*23f0*/  @P2 BRA `(.L_x_35) ;  /* 0xfffffff000482947 */ /* 0x000fec000383ffff */
[----:B------:R-:W-:Y:S01]  /*2400*/  UIADD3 UR4, UPT, UPT, UR4, 0x20, URZ ;  /* 0x0000002004047890 */ /* 0x000fe2000fffe0ff */
[----:B------:R-:W-:-:S03]  /*2410*/  SHF.L.U32 R2, R15, 0x1f, RZ ;  /* 0x0000001f0f027819 */ /* 0x000fc600000006ff */
[----:B------:R-:W-:-:S09]  /*2420*/  ULEA UR5, UR6, UR4, 0x3 ;  /* 0x0000000406057291 */ /* 0x000fd2000f8e18ff */
[----:B------:R-:W1:Y:S02]  /*2430*/  SYNCS.PHASECHK.TRANS64.TRYWAIT P0, [UR5], R2 ;  /* 0x00000002ff0075a7 */ /* 0x000e640008001105 */
[----:B-1----:R-:W-:Y:S05]  /*2440*/  @!P0 BRA `(.L_x_36) ;  /* 0x0000004c00648947 */ /* 0x002fea0003800000 */
.L_x_120:
[----:B------:R-:W-:-:S04]  /*2450*/  UIADD3 UR6, UPT, UPT, UR6, 0x1, URZ ;  /* 0x0000000106067890 */ /* 0x000fc8000fffe0ff */
[----:B------:R-:W-:-:S04]  /*2460*/  UISETP.NE.AND UP0, UPT, UR6, 0x4, UPT ;  /* 0x000000040600788c */ /* 0x000fc8000bf05270 */
[----:B------:R-:W-:Y:S02]  /*2470*/  USEL UR7, URZ, 0x1, UP0 ;  /* 0x00000001ff077887 */ /* 0x000fe40008000000 */
[----:B------:R-:W-:-:S04]  /*2480*/  USEL UR6, UR6, URZ, UP0 ;  /* 0x000000ff06067287 */ /* 0x000fc80008000000 */
[----:B------:R-:W-:Y:S01]  /*2490*/  ULEA UR5, UR6, UR4, 0x3 ;  /* 0x0000000406057291 */ /* 0x000fe2000f8e18ff */
[----:B-1----:R-:W-:-:S04]  /*24a0*/  LOP3.LUT R2, R15, UR7, RZ, 0x3c, !PT ;  /* 0x000000070f027c12 */ /* 0x002fc8000f8e3cff */
[----:B------:R-:W-:-:S04]  /*24b0*/  SHF.L.U32 R3, R2, 0x1f, RZ ;  /* 0x0000001f02037819 */ /* 0x000fc800000006ff */
[----:B------:R-:W1:Y:S02]  /*24c0*/  SYNCS.PHASECHK.TRANS64.TRYWAIT P0, [UR5], R3 ;  /* 0x00000003ff0075a7 */ /* 0x000e640008001105 */
[----:B-1----:R-:W-:Y:S05]  /*24d0*/  @!P0 BRA `(.L_x_37) ;  /* 0x0000004c00588947 */ /* 0x002fea0003800000 */
.L_x_122:
[----:B------:R-:W-:-:S04]  /*24e0*/  UIADD3 UR6, UPT, UPT, UR6, 0x1, URZ ;  /* 0x0000000106067890 */ /* 0x000fc8000fffe0ff */
[----:B------:R-:W-:-:S04]  /*24f0*/  UISETP.NE.AND UP0, UPT, UR6, 0x4, UPT ;  /* 0x000000040600788c */ /* 0x000fc8000bf05270 */
[----:B------:R-:W-:Y:S02]  /*2500*/  USEL UR7, URZ, 0x1, UP0 ;  /* 0x00000001ff077887 */ /* 0x000fe40008000000 */
[----:B------:R-:W-:-:S04]  /*2510*/  USEL UR6, UR6, URZ, UP0 ;  /* 0x000000ff06067287 */ /* 0x000fc80008000000 */
[----:B------:R-:W-:Y:S01]  /*2520*/  ULEA UR5, UR6, UR4, 0x3 ;  /* 0x0000000406057291 */ /* 0x000fe2000f8e18ff */
[----:B------:R-:W-:-:S04]  /*2530*/  LOP3.LUT R2, R2, UR7, RZ, 0x3c, !PT ;  /* 0x0000000702027c12 */ /* 0x000fc8000f8e3cff */
[----:B-1----:R-:W-:-:S04]  /*2540*/  SHF.L.U32 R3, R2, 0x1f, RZ ;  /* 0x0000001f02037819 */ /* 0x002fc800000006ff */
[----:B------:R-:W1:Y:S02]  /*2550*/  SYNCS.PHASECHK.TRANS64.TRYWAIT P0, [UR5], R3 ;  /* 0x00000003ff0075a7 */ /* 0x000e640008001105 */
[----:B-1----:R-:W-:Y:S05]  /*2560*/  @!P0 BRA `(.L_x_38) ;  /* 0x0000004c004c8947 */ /* 0x002fea0003800000 */
.L_x_124:
[----:B------:R-:W-:-:S04]  /*2570*/  UIADD3 UR6, UPT, UPT, UR6, 0x1, URZ ;  /* 0x0000000106067890 */ /* 0x000fc8000fffe0ff */
[----:B------:R-:W-:-:S04]  /*2580*/  UISETP.NE.AND UP0, UPT, UR6, 0x4, UPT ;  /* 0x000000040600788c */ /* 0x000fc8000bf05270 */
[----:B------:R-:W-:Y:S02]  /*2590*/  USEL UR5, URZ, 0x1, UP0 ;  /* 0x00000001ff057887 */ /* 0x000fe40008000000 */
[----:B------:R-:W-:-:S04]  /*25a0*/  USEL UR6, UR6, URZ, UP0 ;  /* 0x000000ff06067287 */ /* 0x000fc80008000000 */
[----:B------:R-:W-:Y:S01]  /*25b0*/  ULEA UR6, UR6, UR4, 0x3 ;  /* 0x0000000406067291 */ /* 0x000fe2000f8e18ff */
[----:B------:R-:W-:-:S04]  /*25c0*/  LOP3.LUT R2, R2, UR5, RZ, 0x3c, !PT ;  /* 0x0000000502027c12 */ /* 0x000fc8000f8e3cff */
[----:B------:R-:W-:Y:S01]  /*25d0*/  SHF.L.U32 R2, R2, 0x1f, RZ ;  /* 0x0000001f02027819 */ /* 0x000fe200000006ff */
[----:B-1--4-:R-:W-:-:S07]  /*25e0*/  IMAD.U32 R0, RZ, RZ, UR6 ;  /* 0x00000006ff007e24 */ /* 0x012fce000f8e00ff */
.L_x_39:
[----:B-1----:R1:W2:Y:S02]  /*25f0*/  SYNCS.PHASECHK.TRANS64.TRYWAIT P0, [R0+URZ], R2 ;  /* 0x00000002000075a7 */ /* 0x0022a400080011ff */
[----:B--2---:R-:W-:Y:S05]  /*2600*/  @!P0 NANOSLEEP.SYNCS 0x989680 ;  /* 0x009896800000895d */ /* 0x004fea0003900000 */
[----:B------:R-:W2:Y:S02]  /*2610*/  @!P0 SYNCS.PHASECHK.TRANS64 P0, [R0+URZ], R2 ;  /* 0x00000002000085a7 */ /* 0x000ea400080010ff */
[----:B--2---:R-:W-:Y:S05]  /*2620*/  @P0 EXIT ;  /* 0x000000000000094d */ /* 0x004fea0003800000 */
[----:B------:R-:W-:Y:S05]  /*2630*/  BRA `(.L_x_39) ;  /* 0xfffffffc00ec7947 */ /* 0x000fea000383ffff */
.L_x_17:
[----:B------:R-:W-:-:S04]  /*2640*/  UISETP.NE.AND UP1, UPT, UR37, URZ, UPT ;  /* 0x000000ff2500728c */ /* 0x000fc8000bf25270 */
[----:B------:R-:W-:-:S09]  /*2650*/  UISETP.NE.OR UP1, UPT, UR8, 0x1, UP1 ;  /* 0x000000010800788c */ /* 0x000fd20008f25670 */
[----:B------:R-:W-:Y:S05]  /*2660*/  BRA.U UP1, `(.L_x_40) ;  /* 0x0000000501487547 */ /* 0x000fea000b800000 */
[----:B------:R-:W-:Y:S01]  /*2670*/  ISETP.NE.AND P2, PT, R2, RZ, PT ;  /* 0x000000ff0200720c */ /* 0x000fe20003f45270 */
[----:B------:R-:W-:Y:S01]  /*2680*/  IMAD.MOV.U32 R12, RZ, RZ, 0x1 ;  /* 0x00000001ff0c7424 */ /* 0x000fe200078e00ff */
[----:B------:R-:W-:Y:S02]  /*2690*/  CS2R R10, SRZ ;  /* 0x00000000000a7805 */ /* 0x000fe4000001ff00 */
[----:B------:R-:W-:Y:S01]  /*26a0*/  CS2R R8, SRZ ;  /* 0x0000000000087805 */ /* 0x000fe2000001ff00 */
[----:B------:R-:W-:Y:S01]  /*26b0*/  UMOV UR4, 0x400 ;  /* 0x0000040000047882 */ /* 0x000fe20000000000 */
[----:B------:R-:W-:Y:S01]  /*26c0*/  UMOV UR6, URZ ;  /* 0x000000ff00067c82 */ /* 0x000fe20008000000 */
[----:B------:R-:W-:-:S12]  /*26d0*/  ULEA UR37, UR37, UR4, 0x18 ;  /* 0x0000000425257291 */ /* 0x000fd8000f8ec0ff */
.L_x_44:
[----:B------:R-:W-:Y:S02]  /*26e0*/  LEA R0, R8, UR37, 0x3 ;  /* 0x0000002508007c11 */ /* 0x000fe4000f8e18ff */
[----:B------:R-:W-:-:S03]  /*26f0*/  SHF.L.U32 R4, R9, 0x1f, RZ ;  /* 0x0000001f09047819 */ /* 0x000fc600000006ff */
[----:B------:R-:W-:Y:S01]  /*2700*/  VIADD R5, R0, 0xf0 ;  /* 0x000000f000057836 */ /* 0x000fe20000000000 */
[----:B------:R-:W1:Y:S02]  /*2710*/  SYNCS.PHASECHK.TRANS64.TRYWAIT P0, [R0+URZ+0xe0], R4 ;  /* 0x0000e004000075a7 */ /* 0x000e6400080011ff */
[----:B-1----:R-:W-:Y:S05]  /*2720*/  @!P0 BRA `(.L_x_41) ;  /* 0x0000004800f48947 */ /* 0x002fea0003800000 */
.L_x_125:
[----:B------:R-:W-:Y:S01]  /*2730*/  ULEA UR5, UR6, UR37, 0x3 ;  /* 0x0000002506057291 */ /* 0x000fe2000f8e18ff */
[----:B-1----:R-:W-:Y:S01]  /*2740*/  PRMT R0, RZ, 0x654, R5 ;  /* 0x00000654ff007816 */ /* 0x002fe20000000005 */
[----:B------:R-:W-:Y:S01]  /*2750*/  @!P2 IMAD.MOV.U32 R4, RZ, RZ, 0x10 ;  /* 0x00000010ff04a424 */ /* 0x000fe200078e00ff */
[----:B------:R-:W-:Y:S01]  /*2760*/  SHF.L.U32 R5, R12, 0x1f, RZ ;  /* 0x0000001f0c057819 */ /* 0x000fe200000006ff */
[----:B------:R-:W-:Y:S01]  /*2770*/  UIADD3 UR4, UPT, UPT, UR5, 0x80, URZ ;  /* 0x0000008005047890 */ /* 0x000fe2000fffe0ff */
[----:B------:R1:W-:Y:S05]  /*2780*/  SYNCS.ARRIVE.TRANS64.RED.A1T0 RZ, [R0+URZ], RZ ;  /* 0x000000ff00ff79a7 */ /* 0x0003ea00081004ff */
[----:B------:R-:W-:Y:S01]  /*2790*/  IMAD.U32 R6, RZ, RZ, UR4 ;  /* 0x00000004ff067e24 */ /* 0x000fe2000f8e00ff */
[----:B------:R-:W2:Y:S04]  /*27a0*/  SYNCS.PHASECHK.TRANS64.TRYWAIT P0, [UR5+0x90], R5 ;  /* 0x00009005ff0075a7 */ /* 0x000ea80008001105 */
[----:B------:R-:W-:Y:S01]  /*27b0*/  PRMT R6, R2, 0x654, R6 ;  /* 0x0000065402067816 */ /* 0x000fe20000000006 */
[----:B-12---:R-:W-:Y:S06]  /*27c0*/  @!P0 BRA `(.L_x_42) ;  /* 0x0000004800e08947 */ /* 0x006fec0003800000 */
.L_x_127:
[----:B------:R-:W-:Y:S01]  /*27d0*/  ULEA UR4, UR6, UR37, 0x4 ;  /* 0x0000002506047291 */ /* 0x000fe2000f8e20ff */
[----:B------:R-:W-:Y:S01]  /*27e0*/  SEL R3, R6, R3, !P2 ;  /* 0x0000000306037207 */ /* 0x000fe20005000000 */
[----:B------:R-:W-:Y:S01]  /*27f0*/  UIADD3 UR5, UPT, UPT, UR5, 0x80, URZ ;  /* 0x0000008005057890 */ /* 0x000fe2000fffe0ff */
[----:B-1----:R-:W-:Y:S01]  /*2800*/  LEA R0, R11, UR37, 0x3 ;  /* 0x000000250b007c11 */ /* 0x002fe2000f8e18ff */
[----:B------:R-:W-:Y:S01]  /*2810*/  UIADD3 UR4, UPT, UPT, UR4, 0x110, URZ ;  /* 0x0000011004047890 */ /* 0x000fe2000fffe0ff */
[----:B------:R1:W-:Y:S01]  /*2820*/  @!P2 SYNCS.ARRIVE.TRANS64.RED RZ, [R3+URZ], R4 ;  /* 0x0000000403ffa9a7 */ /* 0x0003e200080004ff */
[----:B------:R-:W-:Y:S01]  /*2830*/  UIADD3 UR6, UPT, UPT, UR6, 0x1, URZ ;  /* 0x0000000106067890 */ /* 0x000fe2000fffe0ff */
[----:B------:R-:W-:-:S03]  /*2840*/  VIADD R8, R8, 0x1 ;  /* 0x0000000108087836 */ /* 0x000fc60000000000 */
[----:B------:R-:W-:Y:S02]  /*2850*/  UISETP.NE.AND UP0, UPT, UR6, 0x2, UPT ;  /* 0x000000020600788c */ /* 0x000fe4000bf05270 */
[----:B------:R-:W-:Y:S01]  /*2860*/  ISETP.NE.AND P0, PT, R8, 0x2, PT ;  /* 0x000000020800780c */ /* 0x000fe20003f05270 */
[----:B------:R-:W-:Y:S06]  /*2870*/  UGETNEXTWORKID.BROADCAST [UR4], [UR5] ;  /* 0x00000000040073ca */ /* 0x000fec0008000100 */
[----:B------:R-:W-:Y:S02]  /*2880*/  USEL UR4, URZ, 0x1, UP0 ;  /* 0x00000001ff047887 */ /* 0x000fe40008000000 */
[----:B------:R-:W-:-:S04]  /*2890*/  USEL UR6, UR6, URZ, UP0 ;  /* 0x000000ff06067287 */ /* 0x000fc80008000000 */
[----:B------:R-:W-:Y:S02]  /*28a0*/  LOP3.LUT R12, R12, UR4, RZ, 0x3c, !PT ;  /* 0x000000040c0c7c12 */ /* 0x000fe4000f8e3cff */
[----:B-1----:R-:W-:-:S04]  /*28b0*/  SHF.L.U32 R4, R10, 0x1f, RZ ;  /* 0x0000001f0a047819 */ /* 0x002fc800000006ff */
[----:B------:R-:W1:Y:S02]  /*28c0*/  SYNCS.PHASECHK.TRANS64.TRYWAIT P1, [R0+URZ+0x80], R4 ;  /* 0x00008004000075a7 */ /* 0x000e6400080211ff */
[----:B-1----:R-:W-:Y:S05]  /*28d0*/  @!P1 BRA `(.L_x_43) ;  /* 0x0000004800b49947 */ /* 0x002fea0003800000 */
.L_x_128:
[C---:B-1----:R-:W-:Y:S01]  /*28e0*/  LEA R4, R11.reuse, UR37, 0x4 ;  /* 0x000000250b047c11 */ /* 0x042fe2000f8e20ff */
[----:B------:R-:W-:Y:S01]  /*28f0*/  VIADD R0, R0, 0x90 ;  /* 0x0000009000007836 */ /* 0x000fe20000000000 */
[----:B------:R-:W-:Y:S01]  /*2900*/  SEL R8, R8, RZ, P0 ;  /* 0x000000ff08087207 */ /* 0x000fe20000000000 */
[----:B------:R-:W-:-:S03]  /*2910*/  VIADD R11, R11, 0x1 ;  /* 0x000000010b0b7836 */ /* 0x000fc60000000000 */
[----:B------:R-:W1:Y:S01]  /*2920*/  LDS.128 R4, [R4+0x110] ;  /* 0x0001100004047984 */ /* 0x000e620000000c00 */
[----:B------:R-:W-:Y:S02]  /*2930*/  PRMT R0, RZ, 0x654, R0 ;  /* 0x00000654ff007816 */ /* 0x000fe40000000000 */
[C---:B------:R-:W-:Y:S01]  /*2940*/  ISETP.NE.AND P1, PT, R11.reuse, 0x2, PT ;  /* 0x000000020b00780c */ /* 0x040fe20003f25270 */
[----:B------:R-:W-:Y:S01]  /*2950*/  @!PT LDS RZ, [RZ] ;  /* 0x00000000fffff984 */ /* 0x000fe20000000800 */
[----:B------:R-:W-:Y:S01]  /*2960*/  @!PT LDS RZ, [RZ] ;  /* 0x00000000fffff984 */ /* 0x000fe20000000800 */
[----:B------:R-:W-:Y:S01]  /*2970*/  @!PT LDS RZ, [RZ] ;  /* 0x00000000fffff984 */ /* 0x000fe20000000800 */
[----:B------:R-:W-:Y:S01]  /*2980*/  @!PT LDS RZ, [RZ] ;  /* 0x00000000fffff984 */ /* 0x000fe20000000800 */
[----:B------:R2:W-:Y:S06]  /*2990*/  MEMBAR.ALL.CTA ;  /* 0x0000000000007992 */ /* 0x0005ec0000008000 */
[----:B--2---:R-:W2:Y:S01]  /*29a0*/  FENCE.VIEW.ASYNC.S ;  /* 0x00000000000073c6 */ /* 0x004ea20000000000 */
[----:B------:R-:W-:Y:S01]  /*29b0*/  SEL R11, R11, RZ, P1 ;  /* 0x000000ff0b0b7207 */ /* 0x000fe20000800000 */
[----:B--2---:R2:W-:Y:S01]  /*29c0*/  SYNCS.ARRIVE.TRANS64.RED.A1T0 RZ, [R0+URZ], RZ ;  /* 0x000000ff00ff79a7 */ /* 0x0045e200081004ff */
[----:B-1----:R-:W-:-:S02]  /*29d0*/  LOP3.LUT P3, RZ, R6, 0x1, RZ, 0xc0, !PT ;  /* 0x0000000106ff7812 */ /* 0x002fc4000786c0ff */
[----:B------:R-:W-:-:S04]  /*29e0*/  SEL R4, RZ, 0x1, P1 ;  /* 0x00000001ff047807 */ /* 0x000fc80000800000 */
[----:B------:R-:W-:Y:S02]  /*29f0*/  LOP3.LUT R10, R10, R4, RZ, 0x3c, !PT ;  /* 0x000000040a0a7212 */ /* 0x000fe400078e3cff */
[----:B--2---:R-:W-:-:S04]  /*2a00*/  SEL R0, RZ, 0x1, P0 ;  /* 0x00000001ff007807 */ /* 0x004fc80000000000 */
[----:B------:R-:W-:Y:S01]  /*2a10*/  LOP3.LUT R9, R9, R0, RZ, 0x3c, !PT ;  /* 0x0000000009097212 */ /* 0x000fe200078e3cff */
[----:B------:R-:W-:Y:S06]  /*2a20*/  @P3 BRA `(.L_x_44) ;  /* 0xfffffffc002c3947 */ /* 0x000fec000383ffff */
[----:B------:R-:W-:Y:S01]  /*2a30*/  ULEA UR5, UR6, UR37, 0x3 ;  /* 0x0000002506057291 */ /* 0x000fe2000f8e18ff */
[----:B------:R-:W-:-:S08]  /*2a40*/  SHF.L.U32 R2, R12, 0x1f, RZ ;  /* 0x0000001f0c027819 */ /* 0x000fd000000006ff */
[----:B------:R-:W1:Y:S02]  /*2a50*/  SYNCS.PHASECHK.TRANS64 P0, [UR5+0x90], R2 ;  /* 0x00009002ff0075a7 */ /* 0x000e640008001005 */
[----:B-1----:R-:W-:Y:S05]  /*2a60*/  @P0 BRA `(.L_x_45) ;  /* 0x0000000000080947 */ /* 0x002fea0003800000 */
[----:B------:R-:W1:Y:S02]  /*2a70*/  SYNCS.PHASECHK.TRANS64.TRYWAIT P0, [UR5+0x90], R2 ;  /* 0x00009002ff0075a7 */ /* 0x000e640008001105 */
[----:B-1----:R-:W-:Y:S05]  /*2a80*/  @!P0 BRA `(.L_x_46) ;  /* 0x00000048005c8947 */ /* 0x002fea0003800000 */
.L_x_45:
[----:B------:R-:W-:-:S04]  /*2a90*/  UIADD3 UR4, UPT, UPT, UR6, 0x1, URZ ;  /* 0x0000000106047890 */ /* 0x000fc8000fffe0ff */
[----:B------:R-:W-:-:S04]  /*2aa0*/  UISETP.NE.AND UP0, UPT, UR4, 0x2, UPT ;  /* 0x000000020400788c */ /* 0x000fc8000bf05270 */
[----:B------:R-:W-:Y:S02]  /*2ab0*/  USEL UR7, URZ, 0x1, UP0 ;  /* 0x00000001ff077887 */ /* 0x000fe40008000000 */
[----:B------:R-:W-:-:S04]  /*2ac0*/  USEL UR4, UR4, URZ, UP0 ;  /* 0x000000ff04047287 */ /* 0x000fc80008000000 */
[----:B------:R-:W-:Y:S01]  /*2ad0*/  ULEA UR4, UR4, UR37, 0x3 ;  /* 0x0000002504047291 */ /* 0x000fe2000f8e18ff */
[----:B-1----:R-:W-:-:S04]  /*2ae0*/  LOP3.LUT R2, R12, UR7, RZ, 0x3c, !PT ;  /* 0x000000070c027c12 */ /* 0x002fc8000f8e3cff */
[----:B------:R-:W-:-:S04]  /*2af0*/  SHF.L.U32 R0, R2, 0x1f, RZ ;  /* 0x0000001f02007819 */ /* 0x000fc800000006ff */
[----:B------:R-:W1:Y:S02]  /*2b00*/  SYNCS.PHASECHK.TRANS64 P0, [UR4+0x90], R0 ;  /* 0x00009000ff0075a7 */ /* 0x000e640008001004 */
[----:B-1----:R-:W-:Y:S05]  /*2b10*/  @P0 EXIT ;  /* 0x000000000000094d */ /* 0x002fea0003800000 */
[----:B------:R-:W-:Y:S02]  /*2b20*/  SHF.L.U32 R2, R2, 0x1f, RZ ;  /* 0x0000001f02027819 */ /* 0x000fe400000006ff */
[----:B------:R-:W-:-:S07]  /*2b30*/  MOV R0, UR4 ;  /* 0x0000000400007c02 */ /* 0x000fce0008000f00 */
.L_x_47:
[----:B-1----:R1:W2:Y:S02]  /*2b40*/  SYNCS.PHASECHK.TRANS64.TRYWAIT P0, [R0+URZ+0x90], R2 ;  /* 0x00009002000075a7 */ /* 0x0022a400080011ff */
[----:B--2---:R-:W-:Y:S05]  /*2b50*/  @!P0 NANOSLEEP.SYNCS 0x989680 ;  /* 0x009896800000895d */ /* 0x004fea0003900000 */
[----:B------:R-:W2:Y:S02]  /*2b60*/  @!P0 SYNCS.PHASECHK.TRANS64 P0, [R0+URZ+0x90], R2 ;  /* 0x00009002000085a7 */ /* 0x000ea400080010ff */
[----:B--2---:R-:W-:Y:S05]  /*2b70*/  @P0 EXIT ;  /* 0x000000000000094d */ /* 0x004fea0003800000 */
[----:B------:R-:W-:Y:S05]  /*2b80*/  BRA `(.L_x_47) ;  /* 0xfffffffc00ec7947 */ /* 0x000fea000383ffff */
.L_x_40:
[----:B------:R-:W-:-:S09]  /*2b90*/  UISETP.NE.AND UP1, UPT, UR8, URZ, UPT ;  /* 0x000000ff0800728c */ /* 0x000fd2000bf25270 */
[----:B------:R-:W-:Y:S05]  /*2ba0*/  BRA.U UP1, `(.L_x_48) ;  /* 0x00000011013c7547 */ /* 0x000fea000b800000 */
[----:B------:R-:W-:Y:S01]  /*2bb0*/  UMOV UR4, 0x40 ;  /* 0x0000004000047882 */ /* 0x000fe20000000000 */
[----:B------:R-:W-:Y:S01]  /*2bc0*/  NOP ;  /* 0x0000000000007918 */ /* 0x000fe20000000000 */
[----:B------:R-:W-:Y:S01]  /*2bd0*/  ULEA UR4, UR37, UR4, 0x18 ;  /* 0x0000000425047291 */ /* 0x000fe2000f8ec0ff */
[----:B------:R-:W-:Y:S02]  /*2be0*/  UMOV UR5, 0x400 ;  /* 0x0000040000057882 */ /* 0x000fe40000000000 */
[----:B------:R-:W-:-:S06]  /*2bf0*/  ULEA UR37, UR37, UR5, 0x18 ;  /* 0x0000000525257291 */ /* 0x000fcc000f8ec0ff */
[----:B------:R-:W1:Y:S02]  /*2c00*/  LDS.U8 R0, [UR4+0x1c] ;  /* 0x00001c04ff007984 */ /* 0x000e640008000000 */
[----:B-1----:R-:W-:-:S13]  /*2c10*/  ISETP.NE.AND P0, PT, R0, RZ, PT ;  /* 0x000000ff0000720c */ /* 0x002fda0003f05270 */
[----:B------:R-:W-:Y:S05]  /*2c20*/  @P0 BRA `(.L_x_49) ;  /* 0x0000000000580947 */ /* 0x000fea0003800000 */
[----:B------:R-:W-:-:S13]  /*2c30*/  ELECT P0, URZ, PT ;  /* 0x0000000000ff782f */ /* 0x000fda0003800000 */
[----:B------:R-:W-:Y:S05]  /*2c40*/  @!P0 BRA `(.L_x_50) ;  /* 0x0000000000608947 */ /* 0x000fea0003800000 */
[----:B------:R-:W-:Y:S01]  /*2c50*/  UMOV UR5, 0x10 ;  /* 0x0000001000057882 */ /* 0x000fe20000000000 */
[----:B------:R-:W-:Y:S01]  /*2c60*/  HFMA2 R0, -RZ, RZ, 0, 5.9604644775390625e-08 ;  /* 0x00000001ff007431 */ /* 0x000fe200000001ff */
[----:B------:R-:W-:-:S03]  /*2c70*/  MOV R2, 0xffff ;  /* 0x0000ffff00027802 */ /* 0x000fc60000000f00 */
[----:B------:R-:W-:Y:S04]  /*2c80*/  DEPBAR.LE SB1, 0x36 ;  /* 0x00009d800000791a */ /* 0x000fe80000000000 */
[----:B------:R-:W1:Y:S02]  /*2c90*/  UTCATOMSWS.FIND_AND_SET.ALIGN UP0, UR5, UR5 ;  /* 0x00000005000575e3 */ /* 0x000e640008000800 */
[----:B-1----:R-:W-:Y:S01]  /*2ca0*/  MOV R3, UR5 ;  /* 0x0000000500037c02 */ /* 0x002fe20008000f00 */
[----:B------:R-:W-:Y:S06]  /*2cb0*/  BRA.U UP0, `(.L_x_51) ;  /* 0x0000000100187547 */ /* 0x000fec000b800000 */
.L_x_52:
[----:B------:R-:W-:Y:S05]  /*2cc0*/  NANOSLEEP 0x64 ;  /* 0x000000640000795d */ /* 0x000fea0003800000 */
[----:B------:R-:W-:-:S05]  /*2cd0*/  UMOV UR5, 0x10 ;  /* 0x0000001000057882 */ /* 0x000fca0000000000 */
[----:B------:R-:W-:Y:S04]  /*2ce0*/  DEPBAR.LE SB1, 0x36 ;  /* 0x00009d800000791a */ /* 0x000fe80000000000 */
[----:B------:R-:W1:Y:S02]  /*2cf0*/  UTCATOMSWS.FIND_AND_SET.ALIGN UP0, UR5, UR5 ;  /* 0x00000005000575e3 */ /* 0x000e640008000800 */
[----:B-1----:R-:W-:Y:S01]  /*2d00*/  MOV R3, UR5 ;  /* 0x0000000500037c02 */ /* 0x002fe20008000f00 */
[----:B------:R-:W-:Y:S05]  /*2d10*/  BRA.U !UP0, `(.L_x_52) ;  /* 0xfffffffd08e87547 */ /* 0x000fea000b83ffff */
.L_x_51:
[-C--:B------:R-:W-:Y:S02]  /*2d20*/  SHF.L.U32 R2, R2, R3.reuse, RZ ;  /* 0x0000000302027219 */ /* 0x080fe400000006ff */
[----:B------:R-:W-:Y:S01]  /*2d30*/  SHF.L.U32 R0, R0, R3, RZ ;  /* 0x0000000300007219 */ /* 0x000fe200000006ff */
[----:B------:R-:W-:Y:S02]  /*2d40*/  IMAD.SHL.U32 R3, R3, 0x20, RZ ;  /* 0x0000002003037824 */ /* 0x000fe400078e00ff */
[----:B------:R1:W-:Y:S04]  /*2d50*/  ATOMS.OR RZ, [UR4+0x14], R2 ;  /* 0x00001402ffff798c */ /* 0x0003e8000b000004 */
[----:B------:R1:W-:Y:S04]  /*2d60*/  ATOMS.OR RZ, [UR4+0x18], R0 ;  /* 0x00001800ffff798c */ /* 0x0003e8000b000004 */
[----:B------:R1:W-:Y:S01]  /*2d70*/  STS [UR37+0x130], R3 ;  /* 0x00013003ff007988 */ /* 0x0003e20008000825 */
[----:B------:R-:W-:Y:S05]  /*2d80*/  BRA `(.L_x_50) ;  /* 0x0000000000107947 */ /* 0x000fea0003800000 */
.L_x_49:
[----:B------:R-:W-:Y:S02]  /*2d90*/  MOV R0, 0xffffffff ;  /* 0xffffffff00007802 */ /* 0x000fe40000000f00 */
[----:B------:R-:W-:-:S03]  /*2da0*/  MOV R2, 0x2dd0 ;  /* 0x00002dd000027802 */ /* 0x000fc60000000f00 */
[----:B------:R1:W-:Y:S04]  /*2db0*/  STS [UR37+0x130], R0 ;  /* 0x00013000ff007988 */ /* 0x0003e80008000825 */
[----:B-1-3-5:R-:W-:Y:S05]  /*2dc0*/  CALL.REL.NOINC `($__internal_1_$__cuda_sm10x_tcgen05_guardrail_trap_phase_invalid_during_alloc) ;  /* 0x0000004c00307944 */ /* 0x02afea0003c00000 */
.L_x_50:
[----:B------:R-:W-:Y:S05]  /*2dd0*/  WARPSYNC.ALL ;  /* 0x0000000000007948 */ /* 0x000fea0003800000 */
[----:B------:R-:W2:Y:S01]  /*2de0*/  S2UR UR5, SR_CgaCtaId ;  /* 0x00000000000579c3 */ /* 0x000ea20000008800 */
[----:B------:R-:W-:Y:S01]  /*2df0*/  UMOV UR4, 0x400 ;  /* 0x0000040000047882 */ /* 0x000fe20000000000 */
[----:B------:R-:W-:-:S06]  /*2e00*/  NOP ;  /* 0x0000000000007918 */ /* 0x000fcc0000000000 */
[----:B------:R-:W-:Y:S06]  /*2e10*/  BAR.ARV 0x6, 0xa0 ;  /* 0x0182800000007b1d */ /* 0x000fec0000002000 */
[----:B------:R-:W4:Y:S01]  /*2e20*/  LDCU UR7, c[0x0][0x38c] ;  /* 0x00007180ff0777ac */ /* 0x000f220008000800 */
[----:B------:R-:W-:Y:S01]  /*2e30*/  IMAD.MOV.U32 R11, RZ, RZ, 0x1 ;  /* 0x00000001ff0b7424 */ /* 0x000fe200078e00ff */
[----:B------:R-:W-:Y:S01]  /*2e40*/  CS2R R8, SRZ ;  /* 0x0000000000087805 */ /* 0x000fe2000001ff00 */
[----:B------:R-:W-:Y:S01]  /*2e50*/  IMAD.MOV.U32 R10, RZ, RZ, RZ ;  /* 0x000000ffff0a7224 */ /* 0x000fe200078e00ff */
[----:B------:R-:W3:Y:S01]  /*2e60*/  LDCU UR6, c[0x0][0x38c] ;  /* 0x00007180ff0677ac */ /* 0x000ee20008000800 */
[----:B------:R-:W-:Y:S01]  /*2e70*/  UMOV UR15, URZ ;  /* 0x000000ff000f7c82 */ /* 0x000fe20008000000 */
[----:B------:R-:W-:Y:S01]  /*2e80*/  UMOV UR14, URZ ;  /* 0x000000ff000e7c82 */ /* 0x000fe20008000000 */
[----:B--2---:R-:W-:Y:S01]  /*2e90*/  ULEA UR5, UR5, UR4, 0x18 ;  /* 0x0000000405057291 */ /* 0x004fe2000f8ec0ff */
[----:B------:R-:W-:Y:S01]  /*2ea0*/  UMOV UR32, 0x0 ;  /* 0x0000000000207882 */ /* 0x000fe20000000000 */
[----:B------:R-:W-:-:S02]  /*2eb0*/  UMOV UR33, 0x4100490 ;  /* 0x0410049000217882 */ /* 0x000fc40000000000 */
[----:B------:R-:W-:Y:S02]  /*2ec0*/  UIADD3 UR9, UPT, UPT, UR5, 0x3400, URZ ;  /* 0x0000340005097890 */ /* 0x000fe4000fffe0ff */
[----:B------:R-:W-:Y:S02]  /*2ed0*/  UIADD3 UR10, UPT, UPT, UR5, 0x13400, URZ ;  /* 0x00013400050a7890 */ /* 0x000fe4000fffe0ff */
[----:B----4-:R-:W-:Y:S01]  /*2ee0*/  UIADD3 UR7, UPT, UPT, UR7, 0x7f, URZ ;  /* 0x0000007f07077890 */ /* 0x010fe2000fffe0ff */
[----:B-1----:R-:W1:Y:S01]  /*2ef0*/  LDS R0, [UR5+0x130] ;  /* 0x00013005ff007984 */ /* 0x002e620008000800 */
[----:B------:R-:W-:Y:S02]  /*2f00*/  USHF.R.U32.HI UR9, URZ, 0x4, UR9 ;  /* 0x00000004ff097899 */ /* 0x000fe40008011609 */
[----:B------:R-:W-:Y:S02]  /*2f10*/  USHF.R.S32.HI UR4, URZ, 0x1f, UR7 ;  /* 0x0000001fff047899 */ /* 0x000fe40008011407 */
[----:B------:R-:W-:-:S02]  /*2f20*/  USHF.R.U32.HI UR10, URZ, 0x4, UR10 ;  /* 0x00000004ff0a7899 */ /* 0x000fc4000801160a */
[----:B------:R-:W-:Y:S02]  /*2f30*/  ULEA.HI UR4, UR4, UR7, URZ, 0x7 ;  /* 0x0000000704047291 */ /* 0x000fe4000f8f38ff */
[----:B------:R-:W-:Y:S02]  /*2f40*/  ULOP3.LUT UR9, UR9, 0x3fff, URZ, 0xc0, !UPT ;  /* 0x00003fff09097892 */ /* 0x000fe4000f8ec0ff */
[----:B------:R-:W-:Y:S02]  /*2f50*/  USHF.R.S32.HI UR4, URZ, 0x7, UR4 ;  /* 0x00000007ff047899 */ /* 0x000fe40008011404 */
[----:B------:R-:W-:Y:S02]  /*2f60*/  ULOP3.LUT UR10, UR10, 0x3fff, URZ, 0xc0, !UPT ;  /* 0x00003fff0a0a7892 */ /* 0x000fe4000f8ec0ff */
[----:B------:R-:W-:Y:S01]  /*2f70*/  UISETP.LT.AND UP0, UPT, UR4, 0x1, UPT ;  /* 0x000000010400788c */ /* 0x000fe2000bf01270 */
[----:B------:R-:W-:Y:S01]  /*2f80*/  UMOV UR30, 0x0 ;  /* 0x00000000001e7882 */ /* 0x000fe20000000000 */
[----:B------:R-:W-:-:S02]  /*2f90*/  UMOV UR31, 0x4100490 ;  /* 0x04100490001f7882 */ /* 0x000fc40000000000 */
[----:B------:R-:W-:Y:S01]  /*2fa0*/  USEL UR8, UR4, 0x1, !UP0 ;  /* 0x0000000104087887 */ /* 0x000fe2000c000000 */
[----:B------:R-:W-:Y:S01]  /*2fb0*/  UMOV UR28, 0x0 ;  /* 0x00000000001c7882 */ /* 0x000fe20000000000 */
[----:B------:R-:W-:Y:S01]  /*2fc0*/  UMOV UR29, 0x4100490 ;  /* 0x04100490001d7882 */ /* 0x000fe20000000000 */
[----:B------:R-:W-:Y:S01]  /*2fd0*/  UMOV UR26, 0x0 ;  /* 0x00000000001a7882 */ /* 0x000fe20000000000 */
[----:B------:R-:W-:Y:S01]  /*2fe0*/  UMOV UR27, 0x4100490 ;  /* 0x04100490001b7882 */ /* 0x000fe20000000000 */
[----:B------:R-:W-:Y:S01]  /*2ff0*/  UMOV UR24, 0x0 ;  /* 0x0000000000187882 */ /* 0x000fe20000000000 */
[----:B------:R-:W-:Y:S01]  /*3000*/  UMOV UR25, 0x4100490 ;  /* 0x0410049000197882 */ /* 0x000fe20000000000 */
[----:B------:R-:W-:Y:S01]  /*3010*/  UMOV UR22, 0x0 ;  /* 0x0000000000167882 */ /* 0x000fe20000000000 */
[----:B------:R-:W-:Y:S01]  /*3020*/  UMOV UR23, 0x4100490 ;  /* 0x0410049000177882 */ /* 0x000fe20000000000 */
[----:B------:R-:W-:Y:S02]  /*3030*/  ULOP3.LUT UR9, UR9, 0x10000, URZ, 0xfc, !UPT ;  /* 0x0001000009097892 */ /* 0x000fe4000f8efcff */
[----:B------:R-:W-:-:S02]  /*3040*/  ULOP3.LUT UR10, UR10, 0x10000, URZ, 0xfc, !UPT ;  /* 0x000100000a0a7892 */ /* 0x000fc4000f8efcff */
[----:B------:R-:W-:Y:S02]  /*3050*/  UIADD3 UR8, UPT, UPT, -UR8, URZ, URZ ;  /* 0x000000ff08087290 */ /* 0x000fe4000fffe1ff */
[----:B---3--:R-:W-:Y:S01]  /*3060*/  UISETP.GE.AND UP3, UPT, UR6, 0x1, UPT ;  /* 0x000000010600788c */ /* 0x008fe2000bf66270 */
[----:B------:R-:W-:Y:S01]  /*3070*/  UMOV UR20, 0x0 ;  /* 0x0000000000147882 */ /* 0x000fe20000000000 */
[----:B------:R-:W-:Y:S01]  /*3080*/  UMOV UR21, 0x4100490 ;  /* 0x0410049000157882 */ /* 0x000fe20000000000 */
[----:B------:R-:W-:Y:S01]  /*3090*/  UMOV UR18, 0x0 ;  /* 0x0000000000127882 */ /* 0x000fe20000000000 */
[----:B-1----:R-:W-:Y:S01]  /*30a0*/  R2UR UR16, R0 ;  /* 0x00000000001072ca */ /* 0x002fe200000e0000 */
[----:B------:R-:W-:-:S14]  /*30b0*/  UMOV UR19, 0x4100490 ;  /* 0x0410049000137882 */ /* 0x000fdc0000000000 */
.L_x_59:
[----:B------:R-:W-:Y:S02]  /*30c0*/  LEA R0, R10, UR5, 0x3 ;  /* 0x000000050a007c11 */ /* 0x000fe4000f8e18ff */
[----:B------:R-:W-:Y:S02]  /*30d0*/  SHF.L.U32 R2, R9, 0x1f, RZ ;  /* 0x0000001f09027819 */ /* 0x000fe400000006ff */
[----:B------:R-:W-:Y:S01]  /*30e0*/  PLOP3.LUT P0, PT, PT, PT, UP3, 0x80, 0x8 ;  /* 0x000000000008781c */ /* 0x000fe20003f0f038 */
[----:B------:R-:W-:Y:S01]  /*30f0*/  VIADD R3, R0, 0x90 ;  /* 0x0000009000037836 */ /* 0x000fe20000000000 */
[----:B-1----:R-:W1:Y:S02]  /*3100*/  SYNCS.PHASECHK.TRANS64.TRYWAIT P1, [R0+URZ+0x80], R2 ;  /* 0x00008002000075a7 */ /* 0x002e6400080211ff */
[----:B-1-3--:R-:W-:Y:S09]  /*3110*/  @!P1 BRA `(.L_x_53) ;  /* 0x0000004000d09947 */ /* 0x00aff20003800000 */
.L_x_130:
[----:B------:R-:W-:Y:S01]  /*3120*/  LEA R4, R10, UR5, 0x4 ;  /* 0x000000050a047c11 */ /* 0x000fe2000f8e20ff */
[----:B------:R-:W-:Y:S01]  /*3130*/  @UP3 ULEA UR7, UR14, UR5, 0x3 ;  /* 0x000000050e073291 */ /* 0x000fe2000f8e18ff */
[----:B------:R-:W-:Y:S01]  /*3140*/  PLOP3.LUT P2, PT, PT, PT, PT, 0x80, 0x8 ;  /* 0x000000000008781c */ /* 0x000fe20003f4f070 */
[----:B------:R-:W-:Y:S01]  /*3150*/  ULEA UR6, UR15, UR5, 0x3 ;  /* 0x000000050f067291 */ /* 0x000fe2000f8e18ff */
[----:B------:R-:W-:Y:S01]  /*3160*/  PRMT R3, RZ, 0x654, R3 ;  /* 0x00000654ff037816 */ /* 0x000fe20000000003 */
[----:B------:R-:W-:Y:S01]  /*3170*/  ULEA.HI UR11, UR15, UR15, URZ, 0x1 ;  /* 0x0000000f0f0b7291 */ /* 0x000fe2000f8f08ff */
[----:B------:R-:W2:Y:S01]  /*3180*/  LDS.128 R4, [R4+0x110] ;  /* 0x0001100004047984 */ /* 0x000ea20000000c00 */
[----:B-1----:R-:W-:Y:S02]  /*3190*/  @P0 SHF.L.U32 R2, R8, 0x1f, RZ ;  /* 0x0000001f08020819 */ /* 0x002fe400000006ff */
[----:B------:R-:W-:Y:S01]  /*31a0*/  SHF.L.U32 R0, R11, 0x1f, RZ ;  /* 0x0000001f0b007819 */ /* 0x000fe200000006ff */
[----:B------:R-:W-:Y:S01]  /*31b0*/  @!PT LDS RZ, [RZ] ;  /* 0x00000000fffff984 */ /* 0x000fe20000000800 */
[----:B------:R-:W-:Y:S01]  /*31c0*/  @!PT LDS RZ, [RZ] ;  /* 0x00000000fffff984 */ /* 0x000fe20000000800 */
[----:B------:R-:W-:Y:S01]  /*31d0*/  @!PT LDS RZ, [RZ] ;  /* 0x00000000fffff984 */ /* 0x000fe20000000800 */
[----:B------:R-:W-:Y:S01]  /*31e0*/  @!PT LDS RZ, [RZ] ;  /* 0x00000000fffff984 */ /* 0x000fe20000000800 */
[----:B------:R1:W-:Y:S06]  /*31f0*/  MEMBAR.ALL.CTA ;  /* 0x0000000000007992 */ /* 0x0003ec0000008000 */
[----:B-1----:R-:W1:Y:S02]  /*3200*/  FENCE.VIEW.ASYNC.S ;  /* 0x00000000000073c6 */ /* 0x002e640000000000 */
[----:B-1----:R1:W-:Y:S01]  /*3210*/  SYNCS.ARRIVE.TRANS64.RED.A1T0 RZ, [R3+URZ], RZ ;  /* 0x000000ff03ff79a7 */ /* 0x0023e200081004ff */
[----:B------:R1:W3:Y:S01]  /*3220*/  @P0 SYNCS.PHASECHK.TRANS64.TRYWAIT P2, [UR7], R2 ;  /* 0x00000002ff0005a7 */ /* 0x0002e20008041107 */
[----:B------:R-:W-:-:S02]  /*3230*/  USHF.L.U32 UR7, UR11, 0x5, URZ ;  /* 0x000000050b077899 */ /* 0x000fc400080006ff */
[----:B------:R-:W-:Y:S01]  /*3240*/  ULOP3.LUT UR11, UR11, 0xffe, URZ, 0xc0, !UPT ;  /* 0x00000ffe0b0b7892 */ /* 0x000fe2000f8ec0ff */
[----:B--2---:R-:W-:Y:S01]  /*3250*/  LOP3.LUT P1, RZ, R6, 0x1, RZ, 0xc0, !PT ;  /* 0x0000000106ff7812 */ /* 0x004fe2000782c0ff */
[----:B------:R-:W-:Y:S02]  /*3260*/  ULOP3.LUT UR7, UR7, 0xffffffc0, URZ, 0xc0, !UPT ;  /* 0xffffffc007077892 */ /* 0x000fe4000f8ec0ff */
[----:B------:R-:W-:Y:S02]  /*3270*/  UIADD3 UR11, UPT, UPT, -UR11, UR15, URZ ;  /* 0x0000000f0b0b7290 */ /* 0x000fe4000fffe1ff */
[----:B------:R-:W-:-:S04]  /*3280*/  UIADD3 UR7, UPT, UPT, UR16, UR7, URZ ;  /* 0x0000000710077290 */ /* 0x000fc8000fffe0ff */
[----:B------:R-:W-:Y:S01]  /*3290*/  ULEA UR7, UR11, UR7, 0x14 ;  /* 0x000000070b077291 */ /* 0x000fe2000f8ea0ff */
[----:B------:R-:W2:Y:S02]  /*32a0*/  SYNCS.PHASECHK.TRANS64.TRYWAIT P0, [UR6+0xc0], R0 ;  /* 0x0000c000ff0075a7 */ /* 0x000ea40008001106 */
[----:B-123--:R-:W-:Y:S09]  /*32b0*/  @!P0 BRA `(.L_x_54) ;  /* 0x00000040007c8947 */ /* 0x00eff20003800000 */
.L_x_132:
[----:B------:R-:W-:Y:S01]  /*32c0*/  IADD3 R10, PT, PT, R10, 0x1, RZ ;  /* 0x000000010a0a7810 */ /* 0x000fe20007ffe0ff */
[----:B------:R-:W-:Y:S06]  /*32d0*/  BRA.U !UP3, `(.L_x_55) ;  /* 0x000000050b107547 */ /* 0x000fec000b800000 */
[----:B------:R-:W-:Y:S01]  /*32e0*/  UPLOP3.LUT UP4, UPT, UPT, UPT, UPT, 0x40, 0x4 ;  /* 0x000000000004789c */ /* 0x000fe20003f8e870 */
[----:B------:R-:W-:Y:S01]  /*32f0*/  UMOV UR13, UR8 ;  /* 0x00000008000d7c82 */ /* 0x000fe20008000000 */
[----:B------:R-:W-:Y:S01]  /*3300*/  UMOV UR12, UR4 ;  /* 0x00000004000c7c82 */ /* 0x000fe20008000000 */
[----:B------:R-:W-:-:S08]  /*3310*/  UMOV UR17, UR14 ;  /* 0x0000000e00117c82 */ /* 0x000fd00008000000 */
.L_x_58:
[----:B------:R-:W-:Y:S02]  /*3320*/  UIADD3 UR13, UPT, UPT, UR13, 0x1, URZ ;  /* 0x000000010d0d7890 */ /* 0x000fe4000fffe0ff */
[----:B--2---:R-:W-:Y:S02]  /*3330*/  ULEA UR11, UR17, UR5, 0x3 ;  /* 0x00000005110b7291 */ /* 0x004fe4000f8e18ff */
[----:B------:R-:W-:Y:S01]  /*3340*/  UISETP.NE.AND UP0, UPT, UR13, URZ, UPT ;  /* 0x000000ff0d00728c */ /* 0x000fe2000bf05270 */
[----:B---3--:R-:W-:Y:S10]  /*3350*/  @P2 BRA `(.L_x_56) ;  /* 0x00000000000c2947 */ /* 0x008ff40003800000 */
[----:B-1----:R-:W-:Y:S04]  /*3360*/  SHF.L.U32 R2, R8, 0x1f, RZ ;  /* 0x0000001f08027819 */ /* 0x002fe800000006ff */
[----:B------:R-:W1:Y:S02]  /*3370*/  SYNCS.PHASECHK.TRANS64.TRYWAIT P0, [UR11], R2 ;  /* 0x00000002ff0075a7 */ /* 0x000e64000800110b */
[----:B-1----:R-:W-:Y:S05]  /*3380*/  @!P0 BRA `(.L_x_57) ;  /* 0x0000004000608947 */ /* 0x002fea0003800000 */
.L_x_56:
[----:B------:R-:W-:Y:S01]  /*3390*/  UISETP.NE.AND UP1, UPT, UR12, 0x1, UPT ;  /* 0x000000010c00788c */ /* 0x000fe2000bf25270 */
[----:B------:R-:W-:Y:S01]  /*33a0*/  PLOP3.LUT P2, PT, PT, PT, PT, 0x80, 0x8 ;  /* 0x000000000008781c */ /* 0x000fe20003f4f070 */
[----:B------:R-:W-:Y:S02]  /*33b0*/  UIADD3 UR14, UPT, UPT, UR17, 0x1, URZ ;  /* 0x00000001110e7890 */ /* 0x000fe4000fffe0ff */
[----:B------:R-:W-:Y:S02]  /*33c0*/  ULEA UR64, UR17, UR10, 0xa ;  /* 0x0000000a11407291 */ /* 0x000fe4000f8e50ff */
[----:B------:R-:W-:Y:S01]  /*33d0*/  UISETP.NE.AND UP2, UPT, UR14, 0x4, UPT ;  /* 0x000000040e00788c */ /* 0x000fe2000bf45270 */
[----:B------:R-:W-:Y:S01]  /*33e0*/  PLOP3.LUT P0, PT, PT, PT, UP1, 0x80, 0x8 ;  /* 0x000000000008781c */ /* 0x000fe20003f0f018 */
[----:B------:R-:W-:Y:S02]  /*33f0*/  ULEA UR62, UR17, UR9, 0xa ;  /* 0x00000009113e7291 */ /* 0x000fe4000f8e50ff */
[----:B------:R-:W-:Y:S02]  /*3400*/  USEL UR35, URZ, 0x1, UP2 ;  /* 0x00000001ff237887 */ /* 0x000fe40009000000 */
[----:B------:R-:W-:Y:S02]  /*3410*/  USEL UR14, UR14, URZ, UP2 ;  /* 0x000000ff0e0e7287 */ /* 0x000fe40009000000 */
[----:B------:R-:W-:Y:S02]  /*3420*/  UIADD3 UR60, UPT, UPT, UR64, 0x2, URZ ;  /* 0x00000002403c7890 */ /* 0x000fe4000fffe0ff */
[----:B------:R-:W-:Y:S01]  /*3430*/  @UP1 ULEA UR34, UR14, UR5, 0x3 ;  /* 0x000000050e221291 */ /* 0x000fe2000f8e18ff */
[----:B------:R-:W-:Y:S01]  /*3440*/  LOP3.LUT R8, R8, UR35, RZ, 0x3c, !PT ;  /* 0x0000002308087c12 */ /* 0x000fe2000f8e3cff */
[----:B------:R-:W-:Y:S02]  /*3450*/  UIADD3 UR58, UPT, UPT, UR62, 0x2, URZ ;  /* 0x000000023e3a7890 */ /* 0x000fe4000fffe0ff */
[----:B------:R-:W-:Y:S01]  /*3460*/  UIADD3 UR56, UPT, UPT, UR64, 0x4, URZ ;  /* 0x0000000440387890 */ /* 0x000fe2000fffe0ff */
[----:B-1----:R-:W-:Y:S01]  /*3470*/  @P0 SHF.L.U32 R0, R8, 0x1f, RZ ;  /* 0x0000001f08000819 */ /* 0x002fe200000006ff */
[----:B------:R-:W-:Y:S02]  /*3480*/  UIADD3 UR54, UPT, UPT, UR62, 0x4, URZ ;  /* 0x000000043e367890 */ /* 0x000fe4000fffe0ff */
[----:B------:R-:W-:Y:S01]  /*3490*/  UIADD3 UR52, UPT, UPT, UR64, 0x6, URZ ;  /* 0x0000000640347890 */ /* 0x000fe2000fffe0ff */
[----:B------:R2:W3:Y:S01]  /*34a0*/  @P0 SYNCS.PHASECHK.TRANS64.TRYWAIT P2, [UR34], R0 ;  /* 0x00000000ff0005a7 */ /* 0x0004e20008041122 */
[----:B------:R-:W-:Y:S02]  /*34b0*/  UIADD3 UR50, UPT, UPT, UR62, 0x6, URZ ;  /* 0x000000063e327890 */ /* 0x000fe4000fffe0ff */
        /* <DEDUP_REMOVED lines=9> */
[----:B------:R-:W-:Y:S01]  /*3550*/  UIADD3 UR12, UPT, UPT, UR12, -0x1, URZ ;  /* 0xffffffff0c0c7890 */ /* 0x000fe2000fffe0ff */
[----:B------:R-:W-:Y:S01]  /*3560*/  UMOV UR65, 0x40004040 ;  /* 0x4000404000417882 */ /* 0x000fe20000000000 */
[----:B------:R-:W-:Y:S01]  /*3570*/  UMOV UR63, 0x40004040 ;  /* 0x40004040003f7882 */ /* 0x000fe20000000000 */
[----:B------:R-:W-:Y:S01]  /*3580*/  UMOV UR61, 0x40004040 ;  /* 0x40004040003d7882 */ /* 0x000fe20000000000 */
[----:B------:R2:W-:Y:S01]  /*3590*/  UTCHMMA gdesc[UR62], gdesc[UR64], tmem[UR7], tmem[UR32], idesc[UR33], UP4 ;  /* 0x00ff20403e0075ea */ /* 0x0005e2000a000007 */
[----:B------:R-:W-:Y:S01]  /*35a0*/  UPLOP3.LUT UP4, UPT, UPT, UPT, UPT, 0x80, 0x8 ;  /* 0x000000000008789c */ /* 0x000fe20003f8f070 */
[----:B------:R-:W-:Y:S01]  /*35b0*/  UMOV UR59, 0x40004040 ;  /* 0x40004040003b7882 */ /* 0x000fe20000000000 */
[----:B------:R-:W-:Y:S01]  /*35c0*/  UMOV UR57, 0x40004040 ;  /* 0x4000404000397882 */ /* 0x000fe20000000000 */
[----:B------:R2:W-:Y:S01]  /*35d0*/  UTCHMMA gdesc[UR58], gdesc[UR60], tmem[UR7], tmem[UR30], idesc[UR31], UPT ;  /* 0x00ff1e3c3a0075ea */ /* 0x0005e2000b800007 */
        /* <DEDUP_REMOVED lines=14> */
[----:B------:R-:W-:Y:S01]  /*36c0*/  UMOV UR35, 0x40004040 ;  /* 0x4000404000237882 */ /* 0x000fe20000000000 */
[----:B------:R2:W-:Y:S01]  /*36d0*/  UTCHMMA gdesc[UR38], gdesc[UR40], tmem[UR7], tmem[UR20], idesc[UR21], UPT ;  /* 0x00ff1428260075ea */ /* 0x0005e2000b800007 */
[----:B------:R2:W-:Y:S01]  /*36e0*/  UTCHMMA gdesc[UR34], gdesc[UR36], tmem[UR7], tmem[UR18], idesc[UR19], UPT ;  /* 0x00ff1224220075ea */ /* 0x0005e2000b800007 */
[----:B------:R2:W-:Y:S01]  /*36f0*/  UTCBAR [UR11], URZ ;  /* 0x000000ff0b0073e9 */ /* 0x0005e200080000ff */
[----:B------:R-:W-:Y:S01]  /*3700*/  UMOV UR17, UR14 ;  /* 0x0000000e00117c82 */ /* 0x000fe20008000000 */
[----:B------:R-:W-:Y:S05]  /*3710*/  BRA.U UP0, `(.L_x_58) ;  /* 0xfffffffd00007547 */ /* 0x000fea000b83ffff */
.L_x_55:
[----:B------:R-:W-:Y:S01]  /*3720*/  UIADD3 UR15, UPT, UPT, UR15, 0x1, URZ ;  /* 0x000000010f0f7890 */ /* 0x000fe2000fffe0ff */
[C---:B------:R-:W-:Y:S01]  /*3730*/  ISETP.NE.AND P0, PT, R10.reuse, 0x2, PT ;  /* 0x000000020a00780c */ /* 0x040fe20003f05270 */
[----:B--2---:R-:W-:Y:S02]  /*3740*/  UIADD3 UR7, UPT, UPT, UR6, 0xa0, URZ ;  /* 0x000000a006077890 */ /* 0x004fe4000fffe0ff */
[----:B------:R-:W-:Y:S01]  /*3750*/  UISETP.NE.AND UP0, UPT, UR15, 0x4, UPT ;  /* 0x000000040f00788c */ /* 0x000fe2000bf05270 */
[----:B-1----:R-:W-:Y:S02]  /*3760*/  SEL R0, RZ, 0x1, P0 ;  /* 0x00000001ff007807 */ /* 0x002fe40000000000 */
[----:B------:R-:W-:Y:S01]  /*3770*/  SEL R10, R10, RZ, P0 ;  /* 0x000000ff0a0a7207 */ /* 0x000fe20000000000 */
[----:B------:R-:W-:Y:S01]  /*3780*/  USEL UR6, URZ, 0x1, UP0 ;  /* 0x00000001ff067887 */ /* 0x000fe20008000000 */
[----:B------:R-:W-:Y:S01]  /*3790*/  LOP3.LUT R9, R9, R0, RZ, 0x3c, !PT ;  /* 0x0000000009097212 */ /* 0x000fe200078e3cff */
[----:B------:R-:W-:Y:S01]  /*37a0*/  USEL UR15, UR15, URZ, UP0 ;  /* 0x000000ff0f0f7287 */ /* 0x000fe20008000000 */
[----:B------:R1:W-:Y:S03]  /*37b0*/  UTCBAR [UR7], URZ ;  /* 0x000000ff070073e9 */ /* 0x0003e600080000ff */
[----:B------:R-:W-:Y:S01]  /*37c0*/  LOP3.LUT R11, R11, UR6, RZ, 0x3c, !PT ;  /* 0x000000060b0b7c12 */ /* 0x000fe2000f8e3cff */
[----:B------:R-:W-:Y:S07]  /*37d0*/  @P1 BRA `(.L_x_59) ;  /* 0xfffffff800381947 */ /* 0x000fee000383ffff */
[----:B------:R-:W2:Y:S01]  /*37e0*/  S2UR UR4, SR_CgaCtaId ;  /* 0x00000000000479c3 */ /* 0x000ea20000008800 */
[----:B------:R-:W-:Y:S01]  /*37f0*/  ELECT P0, URZ, PT ;  /* 0x0000000000ff782f */ /* 0x000fe20003800000 */
[----:B------:R-:W-:Y:S01]  /*3800*/  IMAD.MOV.U32 R0, RZ, RZ, 0x1 ;  /* 0x00000001ff007424 */ /* 0x000fe200078e00ff */
[----:B------:R-:W-:Y:S01]  /*3810*/  UIADD3 UR5, UPT, UPT, UR5, 0xc0, URZ ;  /* 0x000000c005057890 */ /* 0x000fe2000fffe0ff */
[----:B------:R-:W-:Y:S01]  /*3820*/  SHF.L.U32 R2, R11, 0x1f, RZ ;  /* 0x0000001f0b027819 */ /* 0x000fe200000006ff */
[----:B------:R-:W-:-:S03]  /*3830*/  UMOV UR6, 0x40 ;  /* 0x0000004000067882 */ /* 0x000fc60000000000 */
[----:B------:R-:W-:Y:S01]  /*3840*/  UVIRTCOUNT.DEALLOC.SMPOOL 0x80 ;  /* 0x000000800000784c */ /* 0x000fe20000000000 */
[----:B--2---:R-:W-:Y:S02]  /*3850*/  ULEA UR4, UR4, UR6, 0x18 ;  /* 0x0000000604047291 */ /* 0x004fe4000f8ec0ff */
[----:B------:R-:W-:-:S07]  /*3860*/  ULEA UR6, UR15, UR5, 0x3 ;  /* 0x000000050f067291 */ /* 0x000fce000f8e18ff */
[----:B------:R2:W-:Y:S02]  /*3870*/  @P0 STS.U8 [UR4+0x1c], R0 ;  /* 0x00001c00ff000988 */ /* 0x0005e40008000004 */
[----:B------:R-:W4:Y:S02]  /*3880*/  SYNCS.PHASECHK.TRANS64.TRYWAIT P0, [UR6], R2 ;  /* 0x00000002ff0075a7 */ /* 0x000f240008001106 */
[----:B--2-4-:R-:W-:Y:S05]  /*3890*/  @!P0 BRA `(.L_x_60) ;  /* 0x0000003c00348947 */ /* 0x014fea0003800000 */
.L_x_135:
[----:B-1----:R-:W-:-:S04]  /*38a0*/  UIADD3 UR7, UPT, UPT, UR15, 0x1, URZ ;  /* 0x000000010f077890 */ /* 0x002fc8000fffe0ff */
[----:B------:R-:W-:-:S04]  /*38b0*/  UISETP.NE.AND UP0, UPT, UR7, 0x4, UPT ;  /* 0x000000040700788c */ /* 0x000fc8000bf05270 */
[----:B------:R-:W-:Y:S02]  /*38c0*/  USEL UR8, URZ, 0x1, UP0 ;  /* 0x00000001ff087887 */ /* 0x000fe40008000000 */
[----:B------:R-:W-:-:S04]  /*38d0*/  USEL UR7, UR7, URZ, UP0 ;  /* 0x000000ff07077287 */ /* 0x000fc80008000000 */
[----:B------:R-:W-:Y:S01]  /*38e0*/  ULEA UR6, UR7, UR5, 0x3 ;  /* 0x0000000507067291 */ /* 0x000fe2000f8e18ff */
[----:B--2---:R-:W-:-:S04]  /*38f0*/  LOP3.LUT R2, R11, UR8, RZ, 0x3c, !PT ;  /* 0x000000080b027c12 */ /* 0x004fc8000f8e3cff */
[----:B------:R-:W-:-:S04]  /*3900*/  SHF.L.U32 R3, R2, 0x1f, RZ ;  /* 0x0000001f02037819 */ /* 0x000fc800000006ff */
[----:B------:R-:W1:Y:S02]  /*3910*/  SYNCS.PHASECHK.TRANS64.TRYWAIT P0, [UR6], R3 ;  /* 0x00000003ff0075a7 */ /* 0x000e640008001106 */
[----:B-1----:R-:W-:Y:S05]  /*3920*/  @!P0 BRA `(.L_x_61) ;  /* 0x0000003c00288947 */ /* 0x002fea0003800000 */
.L_x_137:
        /* <DEDUP_REMOVED lines=9> */
.L_x_139:
[----:B------:R-:W-:-:S04]  /*39c0*/  UIADD3 UR7, UPT, UPT, UR7, 0x1, URZ ;  /* 0x0000000107077890 */ /* 0x000fc8000fffe0ff */
[----:B------:R-:W-:-:S04]  /*39d0*/  UISETP.NE.AND UP0, UPT, UR7, 0x4, UPT ;  /* 0x000000040700788c */ /* 0x000fc8000bf05270 */
[----:B------:R-:W-:Y:S02]  /*39e0*/  USEL UR6, URZ, 0x1, UP0 ;  /* 0x00000001ff067887 */ /* 0x000fe40008000000 */
[----:B------:R-:W-:-:S04]  /*39f0*/  USEL UR7, UR7, URZ, UP0 ;  /* 0x000000ff07077287 */ /* 0x000fc80008000000 */
[----:B------:R-:W-:Y:S01]  /*3a00*/  ULEA UR7, UR7, UR5, 0x3 ;  /* 0x0000000507077291 */ /* 0x000fe2000f8e18ff */
[----:B------:R-:W-:-:S04]  /*3a10*/  LOP3.LUT R2, R2, UR6, RZ, 0x3c, !PT ;  /* 0x0000000602027c12 */ /* 0x000fc8000f8e3cff */
[----:B------:R-:W-:-:S04]  /*3a20*/  SHF.L.U32 R2, R2, 0x1f, RZ ;  /* 0x0000001f02027819 */ /* 0x000fc800000006ff */
[----:B------:R-:W2:Y:S02]  /*3a30*/  SYNCS.PHASECHK.TRANS64.TRYWAIT P0, [UR7], R2 ;  /* 0x00000002ff0075a7 */ /* 0x000ea40008001107 */
[----:B--2---:R-:W-:Y:S05]  /*3a40*/  @!P0 BRA `(.L_x_63) ;  /* 0x0000003c00108947 */ /* 0x004fea0003800000 */
.L_x_141:
[----:B------:R-:W-:Y:S01]  /*3a50*/  NOP ;  /* 0x0000000000007918 */ /* 0x000fe20000000000 */
[----:B-1----:R-:W1:Y:S01]  /*3a60*/  LDS R0, [UR4+0x14] ;  /* 0x00001404ff007984 */ /* 0x002e620008000800 */
[----:B------:R-:W-:Y:S01]  /*3a70*/  ULOP3.LUT UR6, UR16, 0xffff, URZ, 0xc0, !UPT ;  /* 0x0000ffff10067892 */ /* 0x000fe2000f8ec0ff */
[----:B------:R-:W-:Y:S01]  /*3a80*/  UMOV UR8, 0xffff ;  /* 0x0000ffff00087882 */ /* 0x000fe20000000000 */
[----:B------:R-:W-:Y:S02]  /*3a90*/  UMOV UR5, 0x1 ;  /* 0x0000000100057882 */ /* 0x000fe40000000000 */
[----:B------:R-:W-:-:S04]  /*3aa0*/  USHF.R.U32.HI UR6, URZ, 0x5, UR6 ;  /* 0x00000005ff067899 */ /* 0x000fc80008011606 */
[----:B------:R-:W-:Y:S02]  /*3ab0*/  USHF.L.U32 UR8, UR8, UR6, URZ ;  /* 0x0000000608087299 */ /* 0x000fe400080006ff */
[----:B------:R-:W-:-:S04]  /*3ac0*/  USHF.L.U32 UR5, UR5, UR6, URZ ;  /* 0x0000000605057299 */ /* 0x000fc800080006ff */
[----:B-1----:R-:W-:-:S04]  /*3ad0*/  LOP3.LUT R0, R0, UR8, RZ, 0xc0, !PT ;  /* 0x0000000800007c12 */ /* 0x002fc8000f8ec0ff */
[----:B------:R-:W-:-:S13]  /*3ae0*/  ISETP.NE.AND P0, PT, R0, UR8, PT ;  /* 0x0000000800007c0c */ /* 0x000fda000bf05270 */
[----:B------:R-:W-:Y:S05]  /*3af0*/  @P0 BRA `(.L_x_64) ;  /* 0x0000000000580947 */ /* 0x000fea0003800000 */
[----:B------:R-:W1:Y:S02]  /*3b00*/  LDS R0, [UR4+0x18] ;  /* 0x00001804ff007984 */ /* 0x000e640008000800 */
[----:B-1----:R-:W-:-:S04]  /*3b10*/  LOP3.LUT R0, R0, UR5, RZ, 0xc0, !PT ;  /* 0x0000000500007c12 */ /* 0x002fc8000f8ec0ff */
[----:B------:R-:W-:-:S13]  /*3b20*/  ISETP.NE.AND P0, PT, R0, UR5, PT ;  /* 0x0000000500007c0c */ /* 0x000fda000bf05270 */
[----:B------:R-:W-:Y:S05]  /*3b30*/  @P0 BRA `(.L_x_65) ;  /* 0x00000000003c0947 */ /* 0x000fea0003800000 */
[----:B------:R-:W1:Y:S01]  /*3b40*/  S2R R2, SR_LANEID ;  /* 0x0000000000027919 */ /* 0x000e620000000000 */
[----:B------:R-:W-:Y:S01]  /*3b50*/  ULOP3.LUT UR8, URZ, UR8, URZ, 0x33, !UPT ;  /* 0x00000008ff087292 */ /* 0x000fe2000f8e33ff */
[----:B------:R-:W-:Y:S02]  /*3b60*/  VOTEU.ANY UR7, UPT, PT ;  /* 0x0000000000077886 */ /* 0x000fe400038e0100 */
[----:B------:R-:W-:-:S03]  /*3b70*/  UFLO.U32 UR7, UR7 ;  /* 0x00000007000772bd */ /* 0x000fc600080e0000 */
[----:B------:R-:W-:-:S04]  /*3b80*/  IMAD.U32 R0, RZ, RZ, UR8 ;  /* 0x00000008ff007e24 */ /* 0x000fc8000f8e00ff */
[----:B------:R2:W4:Y:S02]  /*3b90*/  REDUX UR6, R0 ;  /* 0x00000000000673c4 */ /* 0x0005240000000000 */
[----:B------:R1:W-:Y:S02]  /*3ba0*/  UTCATOMSWS.AND URZ, UR8 ;  /* 0x0000000800ff79e3 */ /* 0x0003e40008000000 */
[----:B-1----:R-:W-:Y:S02]  /*3bb0*/  ISETP.EQ.U32.AND P0, PT, R2, UR7, PT ;  /* 0x0000000702007c0c */ /* 0x002fe4000bf02070 */
[----:B--2---:R-:W-:Y:S02]  /*3bc0*/  LOP3.LUT R0, RZ, UR5, RZ, 0x33, !PT ;  /* 0x00000005ff007c12 */ /* 0x004fe4000f8e33ff */
[----:B----4-:R-:W-:Y:S02]  /*3bd0*/  MOV R2, UR6 ;  /* 0x0000000600027c02 */ /* 0x010fe40008000f00 */
[----:B------:R-:W1:Y:S07]  /*3be0*/  REDUX UR5, R0 ;  /* 0x00000000000573c4 */ /* 0x000e6e0000000000 */
[----:B------:R2:W-:Y:S01]  /*3bf0*/  @P0 ATOMS.AND RZ, [UR4+0x14], R2 ;  /* 0x00001402ffff098c */ /* 0x0005e2000a800004 */
[----:B-1----:R-:W-:-:S05]  /*3c00*/  IMAD.U32 R0, RZ, RZ, UR5 ;  /* 0x00000005ff007e24 */ /* 0x002fca000f8e00ff */
[----:B------:R2:W-:Y:S01]  /*3c10*/  @P0 ATOMS.AND RZ, [UR4+0x18], R0 ;  /* 0x00001800ffff098c */ /* 0x0005e2000a800004 */
[----:B------:R-:W-:Y:S05]  /*3c20*/  BRA `(.L_x_66) ;  /* 0x0000000000147947 */ /* 0x000fea0003800000 */
.L_x_65:
[----:B------:R-:W-:Y:S02]  /*3c30*/  MOV R2, 0x3c50 ;  /* 0x00003c5000027802 */ /* 0x000fe40000000f00 */
[----:B---3-5:R-:W-:Y:S05]  /*3c40*/  CALL.REL.NOINC `($__internal_0_$__cuda_sm10x_tcgen05_guardrail_trap_col_being_dealloced_not_returned_by_alloc) ;  /* 0x0000003c00847944 */ /* 0x028fea0003c00000 */
[----:B------:R-:W-:Y:S05]  /*3c50*/  BRA `(.L_x_66) ;  /* 0x0000000000087947 */ /* 0x000fea0003800000 */
.L_x_64:
[----:B------:R-:W-:Y:S02]  /*3c60*/  MOV R2, 0x3c80 ;  /* 0x00003c8000027802 */ /* 0x000fe40000000f00 */
[----:B---3-5:R-:W-:Y:S05]  /*3c70*/  CALL.REL.NOINC `($__internal_2_$__cuda_sm10x_tcgen05_guardrail_trap_unallocated_columns_being_dealloced) ;  /* 0x0000003c00907944 */ /* 0x028fea0003c00000 */
.L_x_66:
[----:B------:R-:W-:Y:S01]  /*3c80*/  NOP ;  /* 0x0000000000007918 */ /* 0x000fe20000000000 */
[----:B------:R-:W-:Y:S05]  /*3c90*/  EXIT ;  /* 0x000000000000794d */ /* 0x000fea0003800000 */
.L_x_48:
[----:B------:R-:W-:-:S09]  /*3ca0*/  UISETP.NE.OR UP2, UPT, UR8, 0x3, !UP2 ;  /* 0x000000030800788c */ /* 0x000fd2000d745670 */
[----:B------:R-:W-:Y:S05]  /*3cb0*/  BRA.U UP2, `(.L_x_67) ;  /* 0x0000000d02ac7547 */ /* 0x000fea000b800000 */
[----:B------:R-:W1:Y:S01]  /*3cc0*/  LDC R0, c[0x0][0xb30] ;  /* 0x0002cc00ff007b82 */ /* 0x000e620000000800 */
[----:B------:R-:W2:Y:S01]  /*3cd0*/  LDCU.64 UR8, c[0x0][0x888] ;  /* 0x00011100ff0877ac */ /* 0x000ea20008000a00 */
[----:B------:R-:W-:Y:S01]  /*3ce0*/  IMAD.MOV.U32 R32, RZ, RZ, 0x1 ;  /* 0x00000001ff207424 */ /* 0x000fe200078e00ff */
[----:B------:R-:W-:Y:S01]  /*3cf0*/  CS2R R28, SRZ ;  /* 0x00000000001c7805 */ /* 0x000fe2000001ff00 */
[----:B------:R-:W-:Y:S01]  /*3d00*/  IMAD.MOV.U32 R25, RZ, RZ, 0x1000 ;  /* 0x00001000ff197424 */ /* 0x000fe200078e00ff */
[----:B------:R-:W4:Y:S03]  /*3d10*/  LDCU.64 UR4, c[0x0][0x890] ;  /* 0x00011200ff0477ac */ /* 0x000f260008000a00 */
[----:B------:R-:W3:Y:S01]  /*3d20*/  LDC R24, c[0x0][0x370] ;  /* 0x0000dc00ff187b82 */ /* 0x000ee20000000800 */
[----:B------:R-:W-:Y:S01]  /*3d30*/  UMOV UR7, 0x400 ;  /* 0x0000040000077882 */ /* 0x000fe20000000000 */
[----:B------:R-:W-:-:S02]  /*3d40*/  UPLOP3.LUT UP1, UPT, UPT, UPT, UPT, 0x40, 0x4 ;  /* 0x000000000004789c */ /* 0x000fc40003f2e870 */
[----:B------:R-:W-:Y:S01]  /*3d50*/  ULEA UR7, UR37, UR7, 0x18 ;  /* 0x0000000725077291 */ /* 0x000fe2000f8ec0ff */
[----:B------:R-:W-:-:S03]  /*3d60*/  UMOV UR13, URZ ;  /* 0x000000ff000d7c82 */ /* 0x000fc60008000000 */
[----:B------:R-:W3:Y:S01]  /*3d70*/  LDC R3, c[0x0][0xb0c] ;  /* 0x0002c300ff037b82 */ /* 0x000ee20000000800 */
[----:B--2---:R-:W-:Y:S02]  /*3d80*/  UISETP.NE.U32.AND UP3, UPT, UR8, URZ, UPT ;  /* 0x000000ff0800728c */ /* 0x004fe4000bf65070 */
[----:B----4-:R-:W-:-:S05]  /*3d90*/  UISETP.NE.U32.AND UP4, UPT, UR4, URZ, UPT ;  /* 0x000000ff0400728c */ /* 0x010fca000bf85070 */
[----:B------:R-:W2:Y:S01]  /*3da0*/  LDC R22, c[0x0][0xb20] ;  /* 0x0002c800ff167b82 */ /* 0x000ea20000000800 */
[----:B-1----:R-:W-:Y:S01]  /*3db0*/  ISETP.NE.AND P1, PT, R0, 0x1, PT ;  /* 0x000000010000780c */ /* 0x002fe20003f25270 */
[----:B------:R-:W-:Y:S02]  /*3dc0*/  UISETP.NE.AND.EX UP3, UPT, UR9, URZ, UPT, UP3 ;  /* 0x000000ff0900728c */ /* 0x000fe4000bf65330 */
[----:B------:R-:W-:-:S04]  /*3dd0*/  UISETP.NE.AND.EX UP4, UPT, UR5, URZ, UPT, UP4 ;  /* 0x000000ff0500728c */ /* 0x000fc8000bf85340 */
[----:B------:R-:W1:Y:S08]  /*3de0*/  LDC.64 R30, c[0x0][0x348] ;  /* 0x0000d200ff1e7b82 */ /* 0x000e700000000a00 */
[----:B------:R-:W4:Y:S08]  /*3df0*/  LDC.64 R14, c[0x0][0xb10] ;  /* 0x0002c400ff0e7b82 */ /* 0x000f300000000a00 */
[----:B------:R-:W1:Y:S08]  /*3e00*/  LDC.64 R6, c[0x0][0xb18] ;  /* 0x0002c600ff067b82 */ /* 0x000e700000000a00 */
[----:B------:R-:W1:Y:S08]  /*3e10*/  LDC.64 R4, c[0x0][0xb28] ;  /* 0x0002ca00ff047b82 */ /* 0x000e700000000a00 */
[----:B--23--:R-:W1:Y:S02]  /*3e20*/  LDC R23, c[0x0][0x374] ;  /* 0x0000dd00ff177b82 */ /* 0x00ce640000000800 */
.L_x_76:
[C---:B------:R-:W-:Y:S02]  /*3e30*/  LEA R0, R29.reuse, UR7, 0x3 ;  /* 0x000000071d007c11 */ /* 0x040fe4000f8e18ff */
[----:B------:R-:W-:Y:S02]  /*3e40*/  SHF.L.U32 R2, R28, 0x1f, RZ ;  /* 0x0000001f1c027819 */ /* 0x000fe400000006ff */
[----:B------:R-:W-:Y:S02]  /*3e50*/  LEA R16, R29, UR7, 0x4 ;  /* 0x000000071d107c11 */ /* 0x000fe4000f8e20ff */
[----:B--2---:R-:W2:Y:S02]  /*3e60*/  SYNCS.PHASECHK.TRANS64.TRYWAIT P0, [R0+URZ+0x80], R2 ;  /* 0x00008002000075a7 */ /* 0x004ea400080011ff */
[----:B--2---:R-:W-:Y:S05]  /*3e70*/  @!P0 BRA `(.L_x_68) ;  /* 0x00000038001c8947 */ /* 0x004fea0003800000 */
.L_x_142:
[----:B------:R-:W-:Y:S01]  /*3e80*/  ISETP.GE.AND P0, PT, R26, 0x1, PT ;  /* 0x000000011a00780c */ /* 0x000fe20003f06270 */
[----:B------:R-:W3:Y:S01]  /*3e90*/  LDS.128 R16, [R16+0x110] ;  /* 0x0001100010107984 */ /* 0x000ee20000000c00 */
[----:B--2---:R-:W-:Y:S01]  /*3ea0*/  VIADD R0, R0, 0x90 ;  /* 0x0000009000007836 */ /* 0x004fe20000000000 */
[----:B------:R-:W-:Y:S01]  /*3eb0*/  @!PT LDS RZ, [RZ] ;  /* 0x00000000fffff984 */ /* 0x000fe20000000800 */
[----:B------:R-:W-:Y:S01]  /*3ec0*/  @!PT LDS RZ, [RZ] ;  /* 0x00000000fffff984 */ /* 0x000fe20000000800 */
[----:B------:R-:W-:Y:S01]  /*3ed0*/  @!PT LDS RZ, [RZ] ;  /* 0x00000000fffff984 */ /* 0x000fe20000000800 */
[----:B------:R-:W-:Y:S01]  /*3ee0*/  @!PT LDS RZ, [RZ] ;  /* 0x00000000fffff984 */ /* 0x000fe20000000800 */
[----:B------:R2:W-:Y:S06]  /*3ef0*/  MEMBAR.ALL.CTA ;  /* 0x0000000000007992 */ /* 0x0005ec0000008000 */
[----:B--2---:R-:W2:Y:S01]  /*3f00*/  FENCE.VIEW.ASYNC.S ;  /* 0x00000000000073c6 */ /* 0x004ea20000000000 */
[----:B------:R-:W-:Y:S04]  /*3f10*/  PRMT R0, RZ, 0x654, R0 ;  /* 0x00000654ff007816 */ /* 0x000fe80000000000 */
[----:B--2---:R2:W-:Y:S01]  /*3f20*/  SYNCS.ARRIVE.TRANS64.RED.A1T0 RZ, [R0+URZ], RZ ;  /* 0x000000ff00ff79a7 */ /* 0x0045e200081004ff */
[----:B---3--:R-:W-:Y:S11]  /*3f30*/  LOP3.LUT P3, RZ, R18, 0x1, RZ, 0xc0, !PT ;  /* 0x0000000112ff7812 */ /* 0x008ff6000786c0ff */
[----:B------:R-:W-:Y:S02]  /*3f40*/  @!UPT UIADD3 URZ, UPT, UPT, URZ, URZ, URZ ;  /* 0x000000fffffff290 */ /* 0x000fe4000fffe0ff */
[----:B------:R-:W-:Y:S02]  /*3f50*/  @P3 MOV R11, R16 ;  /* 0x00000010000b3202 */ /* 0x000fe40000000f00 */
[----:B------:R-:W-:Y:S01]  /*3f60*/  @P3 LOP3.LUT R10, R17, 0xffff, RZ, 0xc0, !PT ;  /* 0x0000ffff110a3812 */ /* 0x000fe200078ec0ff */
[----:B--2---:R-:W-:Y:S06]  /*3f70*/  @!P0 BRA `(.L_x_69) ;  /* 0x0000000000a48947 */ /* 0x004fec0003800000 */
[-C--:B-1----:R-:W-:Y:S01]  /*3f80*/  IMAD.HI.U32 R0, R23, R7.reuse, RZ ;  /* 0x0000000717007227 */ /* 0x082fe200078e00ff */
[----:B------:R-:W-:Y:S02]  /*3f90*/  ISETP.NE.AND P0, PT, R6, 0x1, PT ;  /* 0x000000010600780c */ /* 0x000fe40003f05270 */
[----:B------:R-:W-:Y:S01]  /*3fa0*/  ISETP.NE.AND P2, PT, R26, 0x1, PT ;  /* 0x000000011a00780c */ /* 0x000fe20003f45270 */
[----:B----4-:R-:W-:Y:S01]  /*3fb0*/  IMAD.HI.U32 R9, R24, R14, RZ ;  /* 0x0000000e18097227 */ /* 0x010fe200078e00ff */
[----:B------:R-:W-:Y:S02]  /*3fc0*/  SHF.R.U32.HI R0, RZ, R22, R0 ;  /* 0x00000016ff007219 */ /* 0x000fe40000011600 */
[----:B------:R-:W-:Y:S01]  /*3fd0*/  ISETP.NE.AND P4, PT, R3, 0x1, PT ;  /* 0x000000010300780c */ /* 0x000fe20003f85270 */
[----:B------:R-:W-:Y:S01]  /*3fe0*/  IMAD.HI.U32 R13, R10, R7, RZ ;  /* 0x000000070a0d7227 */ /* 0x000fe200078e00ff */
[----:B------:R-:W-:Y:S02]  /*3ff0*/  SHF.R.U32.HI R9, RZ, R15, R9 ;  /* 0x0000000fff097219 */ /* 0x000fe40000011609 */
[----:B------:R-:W-:Y:S01]  /*4000*/  SEL R0, R23, R0, !P0 ;  /* 0x0000000017007207 */ /* 0x000fe20004000000 */
[----:B------:R-:W-:Y:S01]  /*4010*/  IMAD.HI.U32 R12, R11, R14, RZ ;  /* 0x0000000e0b0c7227 */ /* 0x000fe200078e00ff */
[----:B------:R-:W-:Y:S03]  /*4020*/  SEL R9, R24, R9, !P4 ;  /* 0x0000000918097207 */ /* 0x000fe60006000000 */
[-C--:B------:R-:W-:Y:S01]  /*4030*/  IMAD.HI.U32 R8, R0, R4.reuse, RZ ;  /* 0x0000000400087227 */ /* 0x080fe200078e00ff */
[----:B------:R-:W-:Y:S03]  /*4040*/  SHF.R.U32.HI R12, RZ, R15, R12 ;  /* 0x0000000fff0c7219 */ /* 0x000fe6000001160c */
[----:B------:R-:W-:Y:S01]  /*4050*/  IMAD.HI.U32 R2, R9, R4, RZ ;  /* 0x0000000409027227 */ /* 0x000fe200078e00ff */
[-C--:B------:R-:W-:Y:S02]  /*4060*/  @P2 SHF.R.U32.HI R0, RZ, R5.reuse, R8 ;  /* 0x00000005ff002219 */ /* 0x080fe40000011608 */
[----:B------:R-:W-:Y:S02]  /*4070*/  SHF.R.U32.HI R8, RZ, R22, R13 ;  /* 0x00000016ff087219 */ /* 0x000fe4000001160d */
[----:B------:R-:W-:Y:S01]  /*4080*/  @P2 SHF.R.U32.HI R9, RZ, R5, R2 ;  /* 0x00000005ff092219 */ /* 0x000fe20000011602 */
[----:B------:R-:W-:Y:S01]  /*4090*/  IMAD R0, R26, R0, RZ ;  /* 0x000000001a007224 */ /* 0x000fe200078e02ff */
[----:B------:R-:W-:Y:S02]  /*40a0*/  SEL R8, R10, R8, !P0 ;  /* 0x000000080a087207 */ /* 0x000fe40004000000 */
[----:B------:R-:W-:Y:S01]  /*40b0*/  SEL R2, R11, R12, !P4 ;  /* 0x0000000c0b027207 */ /* 0x000fe20006000000 */
[----:B------:R-:W-:Y:S01]  /*40c0*/  IMAD R12, R26, R9, RZ ;  /* 0x000000091a0c7224 */ /* 0x000fe200078e02ff */
[C---:B------:R-:W-:Y:S01]  /*40d0*/  ISETP.GE.AND P0, PT, R8.reuse, R0, PT ;  /* 0x000000000800720c */ /* 0x040fe20003f06270 */
[----:B------:R-:W-:Y:S03]  /*40e0*/  IMAD.HI.U32 R0, R8, R4, RZ ;  /* 0x0000000408007227 */ /* 0x000fe600078e00ff */
[----:B------:R-:W-:Y:S02]  /*40f0*/  ISETP.GE.OR P0, PT, R2, R12, P0 ;  /* 0x0000000c0200720c */ /* 0x000fe40000706670 */
[-C--:B------:R-:W-:Y:S04]  /*4100*/  SHF.R.U32.HI R0, RZ, R5.reuse, R0 ;  /* 0x00000005ff007219 */ /* 0x080fe80000011600 */
[----:B------:R-:W-:Y:S05]  /*4110*/  SEL R13, R8, R0, !P2 ;  /* 0x00000000080d7207 */ /* 0x000fea0005000000 */
[----:B------:R-:W-:Y:S02]  /*4120*/  IMAD.MOV R12, RZ, RZ, -R13 ;  /* 0x000000ffff0c7224 */ /* 0x000fe400078e0a0d */
[----:B------:R-:W-:Y:S04]  /*4130*/  @!P0 IMAD.HI.U32 R0, R2, R4, RZ ;  /* 0x0000000402008227 */ /* 0x000fe800078e00ff */
[----:B------:R-:W-:Y:S01]  /*4140*/  IMAD R12, R26, R12, R8 ;  /* 0x0000000c1a0c7224 */ /* 0x000fe200078e0208 */
[----:B------:R-:W-:Y:S04]  /*4150*/  @!P0 SHF.R.U32.HI R0, RZ, R5, R0 ;  /* 0x00000005ff008219 */ /* 0x000fe80000011600 */
[----:B------:R-:W-:Y:S04]  /*4160*/  @!P0 SEL R0, R2, R0, !P2 ;  /* 0x0000000002008207 */ /* 0x000fe80005000000 */
[----:B------:R-:W-:Y:S01]  /*4170*/  @!P0 IADD3 R13, PT, PT, R13, -R0, RZ ;  /* 0x800000000d0d8210 */ /* 0x000fe20007ffe0ff */
[----:B------:R-:W-:Y:S01]  /*4180*/  @!P0 IMAD R0, R9, R12, R0 ;  /* 0x0000000c09008224 */ /* 0x000fe200078e0200 */
[----:B------:R-:W-:Y:S01]  /*4190*/  IADD3 R9, PT, PT, -R8, RZ, RZ ;  /* 0x000000ff08097210 */ /* 0x000fe20007ffe1ff */
[--C-:B------:R-:W-:Y:S02]  /*41a0*/  IMAD.MOV R12, RZ, RZ, -R2.reuse ;  /* 0x000000ffff0c7224 */ /* 0x100fe400078e0a02 */
[----:B------:R-:W-:Y:S02]  /*41b0*/  @!P0 IMAD R8, R13, R26, R2 ;  /* 0x0000001a0d088224 */ /* 0x000fe400078e0202 */
[----:B------:R-:W-:Y:S02]  /*41c0*/  @!P0 IMAD.MOV.U32 R2, RZ, RZ, R0 ;  /* 0x000000ffff028224 */ /* 0x000fe400078e0000 */
[----:B------:R-:W-:Y:S02]  /*41d0*/  IMAD R11, R3, R12, R11 ;  /* 0x0000000c030b7224 */ /* 0x000fe400078e020b */
[----:B------:R-:W-:Y:S02]  /*41e0*/  IMAD R10, R6, R9, R10 ;  /* 0x00000009060a7224 */ /* 0x000fe400078e020a */
[----:B------:R-:W-:Y:S02]  /*41f0*/  IMAD R11, R2, R3, R11 ;  /* 0x00000003020b7224 */ /* 0x000fe400078e020b */
[----:B------:R-:W-:Y:S02]  /*4200*/  IMAD R10, R8, R6, R10 ;  /* 0x00000006080a7224 */ /* 0x000fe400078e020a */
.L_x_69:
[----:B------:R-:W-:Y:S05]  /*4210*/  BRA.U UP1, `(.L_x_70) ;  /* 0x0000000101107547 */ /* 0x000fea000b800000 */
[----:B------:R-:W-:Y:S04]  /*4220*/  MOV R2, UR6 ;  /* 0x0000000600027c02 */ /* 0x000fe80008000f00 */
[----:B------:R-:W-:Y:S04]  /*4230*/  SHF.L.U32 R2, R2, 0x1f, RZ ;  /* 0x0000001f02027819 */ /* 0x000fe800000006ff */
[----:B------:R-:W2:Y:S02]  /*4240*/  SYNCS.PHASECHK.TRANS64.TRYWAIT P0, [UR7+0x78], R2 ;  /* 0x00007802ff0075a7 */ /* 0x000ea40008001107 */
[----:B--2---:R-:W-:Y:S05]  /*4250*/  @!P0 BRA `(.L_x_71) ;  /* 0x0000003400388947 */ /* 0x004fea0003800000 */
.L_x_70:
[----:B------:R-:W-:Y:S02]  /*4260*/  R2UR UR11, R21 ;  /* 0x00000000150b72ca */ /* 0x000fe400000e0000 */
[----:B------:R-:W-:Y:S02]  /*4270*/  R2UR UR10, R20 ;  /* 0x00000000140a72ca */ /* 0x000fe400000e0000 */
[----:B------:R-:W-:Y:S04]  /*4280*/  ISETP.NE.U32.AND P2, PT, RZ, UR4, PT ;  /* 0x00000004ff007c0c */ /* 0x000fe8000bf45070 */
[----:B------:R-:W-:Y:S05]  /*4290*/  ISETP.NE.AND.EX P2, PT, RZ, UR5, PT, P2 ;  /* 0x00000005ff007c0c */ /* 0x000fea000bf45320 */
[----:B------:R-:W-:Y:S02]  /*42a0*/  USHF.L.U32 UR11, UR11, 0x6, URZ ;  /* 0x000000060b0b7899 */ /* 0x000fe400080006ff */
[----:B------:R-:W-:Y:S01]  /*42b0*/  USHF.L.U32 UR10, UR10, 0x6, URZ ;  /* 0x000000060a0a7899 */ /* 0x000fe200080006ff */
[----:B------:R-:W-:Y:S11]  /*42c0*/  BRA.U !UP4, `(.L_x_72) ;  /* 0x000000010c347547 */ /* 0x000ff6000b800000 */
[----:B------:R-:W-:Y:S01]  /*42d0*/  UPLOP3.LUT UP0, UPT, UPT, UPT, UP3, 0x80, 0x8 ;  /* 0x000000000008789c */ /* 0x000fe20003f0f030 */
[----:B--2---:R-:W-:Y:S02]  /*42e0*/  HFMA2 R0, -RZ, RZ, 0, 5.9604644775390625e-08 ;  /* 0x00000001ff007431 */ /* 0x004fe400000001ff */
[----:B------:R-:W-:Y:S03]  /*42f0*/  IMAD.MOV.U32 R60, RZ, RZ, 0x1 ;  /* 0x00000001ff3c7424 */ /* 0x000fe600078e00ff */
[----:B------:R-:W-:Y:S05]  /*4300*/  PLOP3.LUT P0, PT, PT, PT, UP0, 0x80, 0x8 ;  /* 0x000000000008781c */ /* 0x000fea0003f0f008 */
[----:B------:R-:W2:Y:S01]  /*4310*/  @UP0 LDCU.64 UR14, c[0x0][0x888] ;  /* 0x00011100ff0e07ac */ /* 0x000ea20008000a00 */
[----:B------:R-:W-:Y:S07]  /*4320*/  @UP0 UIMAD UR8, UR36, UR4, URZ ;  /* 0x00000004240802a4 */ /* 0x000fee000f8e02ff */
[----:B------:R-:W-:Y:S01]  /*4330*/  @!P0 PRMT R60, R0, 0x7610, R60 ;  /* 0x00007610003c8816 */ /* 0x000fe2000000003c */
[----:B--2---:R-:W-:Y:S03]  /*4340*/  @UP0 UIMAD.WIDE UR14, UR8, 0x4, UR14 ;  /* 0x00000004080e08a5 */ /* 0x004fe6000f8e020e */
[----:B------:R-:W2:Y:S03]  /*4350*/  @!UP0 LDCU UR8, c[0x0][0x880] ;  /* 0x00011000ff0887ac */ /* 0x000ea60008000800 */
[----:B------:R-:W-:Y:S01]  /*4360*/  IMAD.U32 R8, RZ, RZ, UR14 ;  /* 0x0000000eff087e24 */ /* 0x000fe2000f8e00ff */
[----:B------:R-:W-:Y:S05]  /*4370*/  MOV R9, UR15 ;  /* 0x0000000f00097c02 */ /* 0x000fea0008000f00 */
[----:B-----5:R3:W5:Y:S02]  /*4380*/  @P0 LDG.E R35, desc[UR46][R8.64] ;  /* 0x0000002e08230981 */ /* 0x020764000c1e1900 */
[----:B--23--:R-:W-:Y:S07]  /*4390*/  @!P0 IMAD.U32 R35, RZ, RZ, UR8 ;  /* 0x00000008ff238e24 */ /* 0x00cfee000f8e00ff */
.L_x_72:
[----:B-----5:R-:W-:Y:S01]  /*43a0*/  @!P2 FSETP.EQ.AND P0, PT, R35, RZ, PT ;  /* 0x000000ff2300a20b */ /* 0x020fe20003f02000 */
[----:B------:R-:W-:Y:S01]  /*43b0*/  @!UPT UIADD3 URZ, UPT, UPT, URZ, URZ, URZ ;  /* 0x000000fffffff290 */ /* 0x000fe2000fffe0ff */
[----:B------:R-:W-:Y:S11]  /*43c0*/  @!P2 BRA `(.L_x_73) ;  /* 0x000000000014a947 */ /* 0x000ff60003800000 */
[----:B------:R-:W-:Y:S02]  /*43d0*/  LOP3.LUT P2, RZ, R60, 0xff, RZ, 0xc0, !PT ;  /* 0x000000ff3cff7812 */ /* 0x000fe4000784c0ff */
[----:B------:R-:W-:Y:S04]  /*43e0*/  PLOP3.LUT P0, PT, PT, PT, UP0, 0x80, 0x8 ;  /* 0x000000000008781c */ /* 0x000fe80003f0f008 */
[----:B------:R-:W-:Y:S07]  /*43f0*/  PLOP3.LUT P0, PT, P0, PT, PT, 0x8, 0x80 ;  /* 0x000000000080781c */ /* 0x000fee000070e170 */
[----:B------:R-:W-:Y:S11]  /*4400*/  @P2 FSETP.EQ.AND P0, PT, R35, RZ, PT ;  /* 0x000000ff2300220b */ /* 0x000ff60003f02000 */
[----:B------:R-:W-:Y:S02]  /*4410*/  @!UPT UIADD3 URZ, UPT, UPT, URZ, URZ, URZ ;  /* 0x000000fffffff290 */ /* 0x000fe4000fffe0ff */
.L_x_73:
[----:B------:R-:W-:Y:S01]  /*4420*/  ULEA UR15, UR13, UR7, 0x3 ;  /* 0x000000070d0f7291 */ /* 0x000fe2000f8e18ff */
[----:B------:R-:W-:Y:S02]  /*4430*/  SHF.L.U32 R9, R32, 0x1f, RZ ;  /* 0x0000001f20097819 */ /* 0x000fe400000006ff */
[----:B------:R-:W-:Y:S04]  /*4440*/  ELECT P4, URZ, PT ;  /* 0x0000000000ff782f */ /* 0x000fe80003880000 */
[----:B------:R-:W-:Y:S02]  /*4450*/  PLOP3.LUT P4, PT, P0, P4, PT, 0xf2, 0x2f ;  /* 0x00000000002f781c */ /* 0x000fe40000789e72 */
[----:B------:R-:W3:Y:S11]  /*4460*/  SYNCS.PHASECHK.TRANS64.TRYWAIT P2, [UR15+0x58], R9 ;  /* 0x00005809ff0075a7 */ /* 0x000ef6000804110f */
[----:B-1----:R-:W-:Y:S05]  /*4470*/  @!P4 IADD3 R8, P0, PT, R30, 0x580, RZ ;  /* 0x000005801e08c810 */ /* 0x002fea0007f1e0ff */
[----:B--2---:R-:W-:Y:S01]  /*4480*/  @!P4 IMAD.X R2, RZ, RZ, R31, P0 ;  /* 0x000000ffff02c224 */ /* 0x004fe200000e061f */
[----:B---3--:R-:W-:Y:S07]  /*4490*/  @!P2 BRA `(.L_x_74) ;  /* 0x0000003000c0a947 */ /* 0x008fee0003800000 */
.L_x_145:
[----:B------:R-:W2:Y:S01]  /*44a0*/  LDC.64 R12, c[0x0][0xb18] ;  /* 0x0002c600ff0c7b82 */ /* 0x000ea20000000a00 */
[----:B------:R-:W-:Y:S01]  /*44b0*/  @!P4 R2UR UR8, R2 ;  /* 0x000000000208c2ca */ /* 0x000fe200000e0000 */
[----:B------:R-:W-:Y:S01]  /*44c0*/  VOTEU.ALL UP2, P4 ;  /* 0x0000000000ff7886 */ /* 0x000fe20002040000 */
[----:B------:R-:W-:Y:S01]  /*44d0*/  @!P4 R2UR UR9, R8 ;  /* 0x000000000809c2ca */ /* 0x000fe200000e0000 */
[----:B------:R-:W-:Y:S01]  /*44e0*/  VOTEU.ALL UP1, P4 ;  /* 0x0000000000ff7886 */ /* 0x000fe20002020000 */
[----:B-1----:R-:W-:Y:S03]  /*44f0*/  @!P4 IMAD.MOV.U32 R0, RZ, RZ, 0x1000 ;  /* 0x00001000ff00c424 */ /* 0x002fe600078e00ff */
[----:B------:R-:W1:Y:S01]  /*4500*/  @!P1 LDC R2, c[0x0][0xb0c] ;  /* 0x0002c300ff029b82 */ /* 0x000e620000000800 */
[----:B------:R-:W-:Y:S01]  /*4510*/  UMOV UR20, 0x0 ;  /* 0x0000000000147882 */ /* 0x000fe20000000000 */
[----:B------:R-:W-:Y:S01]  /*4520*/  UMOV UR21, 0x10000000 ;  /* 0x1000000000157882 */ /* 0x000fe20000000000 */
[----:B------:R-:W-:Y:S01]  /*4530*/  UMOV UR12, UR36 ;  /* 0x00000024000c7c82 */ /* 0x000fe20008000000 */
[----:B------:R-:W-:Y:S01]  /*4540*/  UIADD3 UR14, UPT, UPT, UR13, 0x1, URZ ;  /* 0x000000010d0e7890 */ /* 0x000fe2000fffe0ff */
[----:B------:R-:W-:Y:S01]  /*4550*/  @P3 SHF.R.U32.HI R27, RZ, 0x10, R17 ;  /* 0x00000010ff1b3819 */ /* 0x000fe20000011611 */
[----:B------:R-:W-:Y:S02]  /*4560*/  VIADD R29, R29, 0x1 ;  /* 0x000000011d1d7836 */ /* 0x000fe40000000000 */
[----:B------:R-:W-:Y:S01]  /*4570*/  IMAD.U32 R9, RZ, RZ, UR8 ;  /* 0x00000008ff097e24 */ /* 0x000fe2000f8e00ff */
[----:B------:R-:W-:Y:S01]  /*4580*/  @!UP2 ULEA UR8, UR13, UR7, 0xc ;  /* 0x000000070d08a291 */ /* 0x000fe2000f8e60ff */
[----:B------:R-:W-:Y:S01]  /*4590*/  IMAD.U32 R8, RZ, RZ, UR9 ;  /* 0x00000009ff087e24 */ /* 0x000fe2000f8e00ff */
[----:B------:R-:W-:Y:S02]  /*45a0*/  UIADD3 UR9, UPT, UPT, UR15, 0x40, URZ ;  /* 0x000000400f097890 */ /* 0x000fe4000fffe0ff */
[----:B------:R-:W-:Y:S01]  /*45b0*/  @!P4 R2UR UR19, R9 ;  /* 0x000000000913c2ca */ /* 0x000fe200000e0000 */
[----:B------:R-:W-:Y:S01]  /*45c0*/  @!UP2 UIADD3 UR8, UPT, UPT, UR8, 0x200, URZ ;  /* 0x000002000808a890 */ /* 0x000fe2000fffe0ff */
[----:B------:R-:W-:Y:S01]  /*45d0*/  @!P4 R2UR UR18, R8 ;  /* 0x000000000812c2ca */ /* 0x000fe200000e0000 */
[----:B------:R-:W-:Y:S01]  /*45e0*/  UISETP.NE.AND UP5, UPT, UR14, 0x3, UPT ;  /* 0x000000030e00788c */ /* 0x000fe2000bfa5270 */
[----:B------:R-:W3:Y:S01]  /*45f0*/  LDC.64 R8, c[0x0][0xb10] ;  /* 0x0002c400ff087b82 */ /* 0x000ee20000000a00 */
[----:B------:R-:W-:Y:S02]  /*4600*/  UPRMT UR16, UR37, 0x654, UR9 ;  /* 0x0000065425107896 */ /* 0x000fe40008000009 */
[----:B------:R-:W-:Y:S02]  /*4610*/  USEL UR17, URZ, 0x1, UP5 ;  /* 0x00000001ff117887 */ /* 0x000fe4000a800000 */
[----:B------:R-:W-:Y:S04]  /*4620*/  USEL UR14, UR14, URZ, UP5 ;  /* 0x000000ff0e0e7287 */ /* 0x000fe8000a800000 */
[----:B------:R-:W-:Y:S01]  /*4630*/  ULEA UR13, UR14, UR7, 0x3 ;  /* 0x000000070e0d7291 */ /* 0x000fe2000f8e18ff */
[----:B------:R-:W-:Y:S01]  /*4640*/  LOP3.LUT R32, R32, UR17, RZ, 0x3c, !PT ;  /* 0x0000001120207c12 */ /* 0x000fe2000f8e3cff */
[----:B------:R1:W-:Y:S01]  /*4650*/  @!UP1 UTMALDG.3D [UR8], [UR18], desc[UR20] ;  /* 0x00001408120095b4 */ /* 0x0003e20008011000 */
[----:B------:R5:W-:Y:S02]  /*4660*/  @!P4 SYNCS.ARRIVE.TRANS64.RED.A0TR RZ, [UR15+0x40], R0 ;  /* 0x00004000ffffc9a7 */ /* 0x000be4000830040f */
[----:B------:R-:W-:Y:S01]  /*4670*/  SHF.L.U32 R20, R32, 0x1f, RZ ;  /* 0x0000001f20147819 */ /* 0x000fe200000006ff */
[C---:B---3--:R-:W-:Y:S01]  /*4680*/  @!P1 IMAD.HI.U32 R8, R11.reuse, R8, RZ ;  /* 0x000000080b089227 */ /* 0x048fe200078e00ff */
[----:B--2---:R-:W-:Y:S02]  /*4690*/  @!P1 ISETP.NE.AND P0, PT, R12, 0x1, PT ;  /* 0x000000010c00980c */ /* 0x004fe40003f05270 */
[----:B-1----:R-:W-:Y:S01]  /*46a0*/  @!P1 ISETP.NE.AND P2, PT, R2, 0x1, PT ;  /* 0x000000010200980c */ /* 0x002fe20003f45270 */
[----:B------:R-:W-:Y:S01]  /*46b0*/  SYNCS.ARRIVE.TRANS64.RED.A1T0 RZ, [UR16], RZ ;  /* 0x000000ffffff79a7 */ /* 0x000fe20008100410 */
[C---:B------:R-:W-:Y:S01]  /*46c0*/  @!P1 IMAD.HI.U32 R13, R10.reuse, R13, RZ ;  /* 0x0000000d0a0d9227 */ /* 0x040fe200078e00ff */
[----:B------:R-:W-:Y:S04]  /*46d0*/  @!P1 SHF.R.U32.HI R8, RZ, R9, R8 ;  /* 0x00000009ff089219 */ /* 0x000fe80000011608 */
[----:B------:R-:W-:Y:S01]  /*46e0*/  @!P1 SEL R8, R11, R8, !P2 ;  /* 0x000000080b089207 */ /* 0x000fe20005000000 */
[----:B------:R-:W1:Y:S01]  /*46f0*/  SYNCS.PHASECHK.TRANS64.TRYWAIT P5, [UR13+0x58], R20 ;  /* 0x00005814ff0075a7 */ /* 0x000e6200080a110d */
[----:B-----5:R-:W2:Y:S02]  /*4700*/  @!P1 LDC R0, c[0x0][0xb20] ;  /* 0x0002c800ff009b82 */ /* 0x020ea40000000800 */
[----:B--2---:R-:W-:Y:S04]  /*4710*/  @!P1 SHF.R.U32.HI R0, RZ, R0, R13 ;  /* 0x00000000ff009219 */ /* 0x004fe8000001160d */
[----:B------:R-:W-:Y:S05]  /*4720*/  @!P1 SEL R9, R10, R0, !P0 ;  /* 0x000000000a099207 */ /* 0x000fea0004000000 */
[----:B------:R-:W-:Y:S02]  /*4730*/  @!P1 IMAD.IADD R0, R9, 0x1, -R8 ;  /* 0x0000000109009824 */ /* 0x000fe400078e0a08 */
[----:B------:R-:W-:Y:S02]  /*4740*/  @!P1 IMAD.IADD R8, R8, 0x1, -R9 ;  /* 0x0000000108089824 */ /* 0x000fe400078e0a09 */
[----:B------:R-:W-:Y:S02]  /*4750*/  @!P1 IMAD R11, R0, R2, R11 ;  /* 0x00000002000b9224 */ /* 0x000fe400078e020b */
[----:B------:R-:W-:Y:S01]  /*4760*/  @!P1 IMAD R10, R8, R12, R10 ;  /* 0x0000000c080a9224 */ /* 0x000fe200078e020a */
[----:B-1----:R-:W-:Y:S06]  /*4770*/  @!P5 BRA `(.L_x_75) ;  /* 0x000000300020d947 */ /* 0x002fec0003800000 */
.L_x_147:
[----:B------:R-:W-:Y:S01]  /*4780*/  @!P4 IADD3 R2, P0, PT, R30, 0x580, RZ ;  /* 0x000005801e02c810 */ /* 0x000fe20007f1e0ff */
[----:B------:R-:W-:Y:S01]  /*4790*/  UMOV UR18, 0x0 ;  /* 0x0000000000127882 */ /* 0x000fe20000000000 */
[----:B------:R-:W-:Y:S01]  /*47a0*/  UMOV UR19, 0x10000000 ;  /* 0x1000000000137882 */ /* 0x000fe20000000000 */
[----:B------:R-:W-:Y:S01]  /*47b0*/  VOTEU.ALL UP1, P4 ;  /* 0x0000000000ff7886 */ /* 0x000fe20002020000 */
[----:B------:R-:W-:Y:S01]  /*47c0*/  @!P4 R2UR UR9, R2 ;  /* 0x000000000209c2ca */ /* 0x000fe200000e0000 */
[----:B-1----:R-:W-:Y:S01]  /*47d0*/  @!P4 IMAD.X R0, RZ, RZ, R31, P0 ;  /* 0x000000ffff00c224 */ /* 0x002fe200000e061f */
[----:B------:R-:W-:Y:S01]  /*47e0*/  UMOV UR12, UR36 ;  /* 0x00000024000c7c82 */ /* 0x000fe20008000000 */
[----:B------:R-:W-:Y:S01]  /*47f0*/  @P3 R2UR UR36, R27 ;  /* 0x000000001b2432ca */ /* 0x000fe200000e0000 */
[----:B------:R-:W-:Y:S01]  /*4800*/  @!UP1 ULEA UR15, UR14, UR7, 0xc ;  /* 0x000000070e0f9291 */ /* 0x000fe2000f8e60ff */
[----:B------:R-:W-:Y:S01]  /*4810*/  ISETP.NE.AND P0, PT, R29, 0x2, PT ;  /* 0x000000021d00780c */ /* 0x000fe20003f05270 */
[----:B------:R-:W-:Y:S01]  /*4820*/  @!UP1 UIADD3 UR10, UPT, UPT, UR10, 0x20, URZ ;  /* 0x000000200a0a9890 */ /* 0x000fe2000fffe0ff */
[----:B------:R-:W-:Y:S01]  /*4830*/  @!P4 R2UR UR8, R0 ;  /* 0x000000000008c2ca */ /* 0x000fe200000e0000 */
[----:B------:R-:W-:Y:S01]  /*4840*/  IMAD.IADD R20, R10, 0x1, R58 ;  /* 0x000000010a147824 */ /* 0x000fe200078e023a */
[----:B------:R-:W-:Y:S01]  /*4850*/  SEL R0, RZ, 0x1, P0 ;  /* 0x00000001ff007807 */ /* 0x000fe20000000000 */
[----:B------:R-:W-:Y:S01]  /*4860*/  IMAD.IADD R21, R11, 0x1, R59 ;  /* 0x000000010b157824 */ /* 0x000fe200078e023b */
[----:B------:R-:W-:Y:S02]  /*4870*/  SEL R29, R29, RZ, P0 ;  /* 0x000000ff1d1d7207 */ /* 0x000fe40000000000 */
[----:B------:R-:W-:Y:S01]  /*4880*/  IMAD.U32 R8, RZ, RZ, UR9 ;  /* 0x00000009ff087e24 */ /* 0x000fe2000f8e00ff */
[----:B------:R-:W-:Y:S01]  /*4890*/  UIADD3 UR9, UPT, UPT, UR13, 0x40, URZ ;  /* 0x000000400d097890 */ /* 0x000fe2000fffe0ff */
[----:B------:R-:W-:Y:S03]  /*48a0*/  LOP3.LUT R28, R28, R0, RZ, 0x3c, !PT ;  /* 0x000000001c1c7212 */ /* 0x000fe600078e3cff */
[----:B------:R-:W-:Y:S02]  /*48b0*/  @!P4 R2UR UR16, R8 ;  /* 0x000000000810c2ca */ /* 0x000fe400000e0000 */
[----:B------:R-:W-:Y:S01]  /*48c0*/  IMAD.U32 R9, RZ, RZ, UR8 ;  /* 0x00000008ff097e24 */ /* 0x000fe2000f8e00ff */
[----:B------:R-:W-:Y:S01]  /*48d0*/  @!UP1 UIADD3 UR8, UPT, UPT, UR15, 0x200, URZ ;  /* 0x000002000f089890 */ /* 0x000fe2000fffe0ff */
[----:B------:R-:W-:Y:S01]  /*48e0*/  VOTEU.ALL UP1, P4 ;  /* 0x0000000000ff7886 */ /* 0x000fe20002020000 */
[----:B------:R-:W-:Y:S02]  /*48f0*/  UPRMT UR15, UR37, 0x654, UR9 ;  /* 0x00000654250f7896 */ /* 0x000fe40008000009 */
[----:B------:R-:W-:Y:S11]  /*4900*/  @!P4 R2UR UR17, R9 ;  /* 0x000000000911c2ca */ /* 0x000ff600000e0000 */
[----:B------:R-:W-:Y:S02]  /*4910*/  @!UPT UIADD3 URZ, UPT, UPT, URZ, URZ, URZ ;  /* 0x000000fffffff290 */ /* 0x000fe4000fffe0ff */
[----:B------:R2:W-:Y:S01]  /*4920*/  @!UP1 UTMALDG.3D [UR8], [UR16], desc[UR18] ;  /* 0x00001208100095b4 */ /* 0x0005e20008011000 */
[----:B------:R2:W-:Y:S01]  /*4930*/  @!P4 SYNCS.ARRIVE.TRANS64.RED.A0TR RZ, [UR13+0x40], R25 ;  /* 0x00004019ffffc9a7 */ /* 0x0005e2000830040d */
[----:B------:R-:W-:Y:S04]  /*4940*/  UIADD3 UR13, UPT, UPT, UR14, 0x1, URZ ;  /* 0x000000010e0d7890 */ /* 0x000fe8000fffe0ff */
[----:B------:R-:W-:Y:S04]  /*4950*/  UISETP.NE.AND UP1, UPT, UR13, 0x3, UPT ;  /* 0x000000030d00788c */ /* 0x000fe8000bf25270 */
[----:B------:R-:W-:Y:S02]  /*4960*/  USEL UR14, URZ, 0x1, UP1 ;  /* 0x00000001ff0e7887 */ /* 0x000fe40008800000 */
[----:B------:R-:W-:Y:S02]  /*4970*/  USEL UR13, UR13, URZ, UP1 ;  /* 0x000000ff0d0d7287 */ /* 0x000fe40008800000 */
[----:B------:R-:W-:Y:S02]  /*4980*/  UPLOP3.LUT UP1, UPT, UPT, UPT, UPT, 0x80, 0x8 ;  /* 0x000000000008789c */ /* 0x000fe40003f2f070 */
[----:B------:R-:W-:Y:S01]  /*4990*/  LOP3.LUT R32, R32, UR14, RZ, 0x3c, !PT ;  /* 0x0000000e20207c12 */ /* 0x000fe2000f8e3cff */
[----:B------:R-:W-:Y:S01]  /*49a0*/  SYNCS.ARRIVE.TRANS64.RED.A1T0 RZ, [UR15], RZ ;  /* 0x000000ffffff79a7 */ /* 0x000fe2000810040f */
[----:B------:R-:W-:Y:S07]  /*49b0*/  @P3 BRA `(.L_x_76) ;  /* 0xfffffff4001c3947 */ /* 0x000fee000383ffff */
[----:B------:R-:W-:Y:S01]  /*49c0*/  UIADD3 UR7, UPT, UPT, UR7, 0x58, URZ ;  /* 0x0000005807077890 */ /* 0x000fe2000fffe0ff */
[----:B------:R-:W-:-:S03]  /*49d0*/  SHF.L.U32 R2, R32, 0x1f, RZ ;  /* 0x0000001f20027819 */ /* 0x000fc600000006ff */
[----:B------:R-:W-:-:S09]  /*49e0*/  ULEA UR4, UR13, UR7, 0x3 ;  /* 0x000000070d047291 */ /* 0x000fd2000f8e18ff */
[----:B------:R-:W1:Y:S02]  /*49f0*/  SYNCS.PHASECHK.TRANS64.TRYWAIT P0, [UR4], R2 ;  /* 0x00000002ff0075a7 */ /* 0x000e640008001104 */
[----:B-1----:R-:W-:Y:S05]  /*4a00*/  @!P0 BRA `(.L_x_77) ;  /* 0x0000002c00948947 */ /* 0x002fea0003800000 */
.L_x_149:
        /* <DEDUP_REMOVED lines=9> */
.L_x_151:
[----:B------:R-:W-:-:S04]  /*4aa0*/  UIADD3 UR5, UPT, UPT, UR5, 0x1, URZ ;  /* 0x0000000105057890 */ /* 0x000fc8000fffe0ff */
[----:B------:R-:W-:-:S04]  /*4ab0*/  UISETP.NE.AND UP0, UPT, UR5, 0x3, UPT ;  /* 0x000000030500788c */ /* 0x000fc8000bf05270 */
[----:B------:R-:W-:Y:S02]  /*4ac0*/  USEL UR4, URZ, 0x1, UP0 ;  /* 0x00000001ff047887 */ /* 0x000fe40008000000 */
[----:B------:R-:W-:-:S04]  /*4ad0*/  USEL UR5, UR5, URZ, UP0 ;  /* 0x000000ff05057287 */ /* 0x000fc80008000000 */
[----:B------:R-:W-:Y:S01]  /*4ae0*/  ULEA UR5, UR5, UR7, 0x3 ;  /* 0x0000000705057291 */ /* 0x000fe2000f8e18ff */
[----:B-1----:R-:W-:-:S04]  /*4af0*/  LOP3.LUT R2, R32, UR4, RZ, 0x3c, !PT ;  /* 0x0000000420027c12 */ /* 0x002fc8000f8e3cff */
[----:B------:R-:W-:Y:S01]  /*4b00*/  SHF.L.U32 R2, R2, 0x1f, RZ ;  /* 0x0000001f02027819 */ /* 0x000fe200000006ff */
[----:B------:R-:W-:-:S07]  /*4b10*/  IMAD.U32 R0, RZ, RZ, UR5 ;  /* 0x00000005ff007e24 */ /* 0x000fce000f8e00ff */
.L_x_79:
[----:B-1----:R1:W3:Y:S02]  /*4b20*/  SYNCS.PHASECHK.TRANS64.TRYWAIT P0, [R0+URZ], R2 ;  /* 0x00000002000075a7 */ /* 0x0022e400080011ff */
[----:B---3--:R-:W-:Y:S05]  /*4b30*/  @!P0 NANOSLEEP.SYNCS 0x989680 ;  /* 0x009896800000895d */ /* 0x008fea0003900000 */
[----:B------:R-:W3:Y:S02]  /*4b40*/  @!P0 SYNCS.PHASECHK.TRANS64 P0, [R0+URZ], R2 ;  /* 0x00000002000085a7 */ /* 0x000ee400080010ff */
[----:B--23--:R-:W-:Y:S05]  /*4b50*/  @P0 EXIT ;  /* 0x000000000000094d */ /* 0x00cfea0003800000 */
[----:B------:R-:W-:Y:S05]  /*4b60*/  BRA `(.L_x_79) ;  /* 0xfffffffc00ec7947 */ /* 0x000fea000383ffff */
.L_x_67:
[----:B------:R-:W-:-:S06]  /*4b70*/  UISETP.GE.AND UP1, UPT, UR8, 0x4, UPT ;  /* 0x000000040800788c */ /* 0x000fcc000bf26270 */
[----:B------:R-:W-:-:S13]  /*4b80*/  PLOP3.LUT P0, PT, PT, PT, UP1, 0x80, 0x8 ;  /* 0x000000000008781c */ /* 0x000fda0003f0f018 */
[----:B------:R-:W-:Y:S05]  /*4b90*/  @!P0 EXIT ;  /* 0x000000000000894d */ /* 0x000fea0003800000 */
[----:B------:R-:W-:Y:S01]  /*4ba0*/  BAR.SYNC.DEFER_BLOCKING 0x6, 0xa0 ;  /* 0x0182800000007b1d */ /* 0x000fe20000010000 */
[C---:B------:R-:W-:Y:S01]  /*4bb0*/  IMAD.SHL.U32 R3, R70.reuse, 0x20, RZ ;  /* 0x0000002046037824 */ /* 0x040fe200078e00ff */
[C---:B------:R-:W-:Y:S01]  /*4bc0*/  LOP3.LUT P0, RZ, R70.reuse, 0x4, RZ, 0xc0, !PT ;  /* 0x0000000446ff7812 */ /* 0x040fe2000780c0ff */
[C---:B------:R-:W-:Y:S02]  /*4bd0*/  IMAD.SHL.U32 R64, R70.reuse, 0x10, RZ ;  /* 0x0000001046407824 */ /* 0x040fe400078e00ff */
[C---:B------:R-:W-:Y:S01]  /*4be0*/  IMAD.SHL.U32 R2, R70.reuse, 0x4, RZ ;  /* 0x0000000446027824 */ /* 0x040fe200078e00ff */
[----:B------:R-:W-:Y:S02]  /*4bf0*/  UMOV UR48, 0x400 ;  /* 0x0000040000307882 */ /* 0x000fe40000000000 */
[----:B------:R-:W1:Y:S01]  /*4c00*/  LDC R63, c[0x0][0x370] ;  /* 0x0000dc00ff3f7b82 */ /* 0x000e620000000800 */
[----:B------:R-:W-:Y:S01]  /*4c10*/  ULEA UR48, UR37, UR48, 0x18 ;  /* 0x0000003025307291 */ /* 0x000fe2000f8ec0ff */
[----:B------:R-:W-:Y:S01]  /*4c20*/  LOP3.LUT R4, R3, 0xc0, RZ, 0xc0, !PT ;  /* 0x000000c003047812 */ /* 0x000fe200078ec0ff */
[----:B------:R-:W-:Y:S01]  /*4c30*/  IMAD.U32 R32, R70, 0x10000, RZ ;  /* 0x0001000046207824 */ /* 0x000fe200078e00ff */
[----:B------:R-:W-:Y:S01]  /*4c40*/  LOP3.LUT R64, R64, 0x600, RZ, 0xc0, !PT ;  /* 0x0000060040407812 */ /* 0x000fe200078ec0ff */
[----:B------:R-:W-:Y:S01]  /*4c50*/  IMAD.MOV.U32 R69, RZ, RZ, 0x10 ;  /* 0x00000010ff457424 */ /* 0x000fe200078e00ff */
[----:B------:R-:W-:Y:S01]  /*4c60*/  LOP3.LUT R2, R4, 0x18, R2, 0xf8, !PT ;  /* 0x0000001804027812 */ /* 0x000fe200078ef802 */
[----:B------:R-:W-:Y:S01]  /*4c70*/  IMAD.MOV.U32 R31, RZ, RZ, RZ ;  /* 0x000000ffff1f7224 */ /* 0x000fe200078e00ff */
[----:B------:R-:W2:Y:S01]  /*4c80*/  LDC R28, c[0x0][0xb0c] ;  /* 0x0002c300ff1c7b82 */ /* 0x000ea20000000800 */
[----:B------:R-:W-:Y:S01]  /*4c90*/  SHF.R.U32.HI R4, RZ, 0x1, R70 ;  /* 0x00000001ff047819 */ /* 0x000fe20000011646 */
[----:B------:R-:W-:Y:S01]  /*4ca0*/  IMAD.MOV.U32 R68, RZ, RZ, RZ ;  /* 0x000000ffff447224 */ /* 0x000fe200078e00ff */
[--C-:B------:R-:W-:Y:S01]  /*4cb0*/  LOP3.LUT R64, R64, 0x20, R3.reuse, 0xf8, !PT ;  /* 0x0000002040407812 */ /* 0x100fe200078ef803 */
[----:B------:R-:W-:Y:S01]  /*4cc0*/  IMAD.MOV.U32 R73, RZ, RZ, RZ ;  /* 0x000000ffff497224 */ /* 0x000fe200078e00ff */
[----:B------:R-:W-:Y:S01]  /*4cd0*/  LOP3.LUT R32, R32, 0x600000, RZ, 0xc0, !PT ;  /* 0x0060000020207812 */ /* 0x000fe200078ec0ff */
[----:B------:R-:W-:Y:S01]  /*4ce0*/  IMAD.MOV.U32 R67, RZ, RZ, RZ ;  /* 0x000000ffff437224 */ /* 0x000fe200078e00ff */
[----:B------:R-:W-:Y:S01]  /*4cf0*/  LOP3.LUT R2, R2, 0x8, R4, 0x78, !PT ;  /* 0x0000000802027812 */ /* 0x000fe200078e7804 */
[----:B------:R-:W4:Y:S01]  /*4d00*/  LDC R61, c[0x0][0xb20] ;  /* 0x0002c800ff3d7b82 */ /* 0x000f220000000800 */
[----:B------:R-:W3:Y:S01]  /*4d10*/  LDS R0, [UR48+0x130] ;  /* 0x00013030ff007984 */ /* 0x000ee20008000800 */
[----:B------:R-:W-:Y:S01]  /*4d20*/  LOP3.LUT R64, R64, 0x100, R3, 0xf8, !PT ;  /* 0x0000010040407812 */ /* 0x000fe200078ef803 */
[----:B------:R-:W1:Y:S01]  /*4d30*/  LDCU.64 UR54, c[0x0][0x348] ;  /* 0x00006900ff3677ac */ /* 0x000e620008000a00 */
[----:B------:R-:W-:-:S02]  /*4d40*/  LOP3.LUT R70, R70, 0x60, RZ, 0xc0, !PT ;  /* 0x0000006046467812 */ /* 0x000fc400078ec0ff */
[----:B------:R-:W-:Y:S01]  /*4d50*/  LOP3.LUT R64, R64, R2, RZ, 0xfc, !PT ;  /* 0x0000000240407212 */ /* 0x000fe200078efcff */
[----:B------:R-:W1:Y:S01]  /*4d60*/  LDCU.64 UR38, c[0x0][0x888] ;  /* 0x00011100ff2677ac */ /* 0x000e620008000a00 */
[----:B------:R-:W1:Y:S01]  /*4d70*/  LDC R27, c[0x0][0xb30] ;  /* 0x0002cc00ff1b7b82 */ /* 0x000e620000000800 */
[----:B------:R-:W-:Y:S01]  /*4d80*/  SEL R69, R69, 0xfffffff0, !P0 ;  /* 0xfffffff045457807 */ /* 0x000fe20004000000 */
[----:B------:R-:W1:Y:S01]  /*4d90*/  LDCU.64 UR44, c[0x0][0x890] ;  /* 0x00011200ff2c77ac */ /* 0x000e620008000a00 */
[----:B------:R-:W-:-:S05]  /*4da0*/  UMOV UR51, 0x1 ;  /* 0x0000000100337882 */ /* 0x000fca0000000000 */
[----:B------:R-:W1:Y:S01]  /*4db0*/  LDC.64 R56, c[0x0][0xb10] ;  /* 0x0002c400ff387b82 */ /* 0x000e620000000a00 */
[----:B------:R-:W-:Y:S01]  /*4dc0*/  UMOV UR56, URZ ;  /* 0x000000ff00387c82 */ /* 0x000fe20008000000 */
[----:B------:R-:W-:Y:S01]  /*4dd0*/  UIADD3 UR52, UPT, UPT, UR48, 0x200, URZ ;  /* 0x0000020030347890 */ /* 0x000fe2000fffe0ff */
[----:B------:R-:W-:Y:S01]  /*4de0*/  UMOV UR50, URZ ;  /* 0x000000ff00327c82 */ /* 0x000fe20008000000 */
[----:B------:R-:W-:-:S04]  /*4df0*/  UMOV UR49, URZ ;  /* 0x000000ff00317c82 */ /* 0x000fc80008000000 */
[----:B------:R-:W1:Y:S08]  /*4e00*/  LDC.64 R24, c[0x0][0xb18] ;  /* 0x0002c600ff187b82 */ /* 0x000e700000000a00 */
[----:B------:R-:W1:Y:S08]  /*4e10*/  LDC.64 R22, c[0x0][0xb28] ;  /* 0x0002ca00ff167b82 */ /* 0x000e700000000a00 */
[----:B------:R-:W1:Y:S01]  /*4e20*/  LDC.64 R54, c[0x0][0x8b0] ;  /* 0x00022c00ff367b82 */ /* 0x000e620000000a00 */
[----:B---3--:R-:W-:-:S07]  /*4e30*/  IMAD.IADD R32, R0, 0x1, R32 ;  /* 0x0000000100207824 */ /* 0x008fce00078e0220 */
[----:B------:R-:W3:Y:S08]  /*4e40*/  LDC.64 R52, c[0x0][0x8a8] ;  /* 0x00022a00ff347b82 */ /* 0x000ef00000000a00 */
[----:B--2-4-:R-:W1:Y:S02]  /*4e50*/  LDC R62, c[0x0][0x374] ;  /* 0x0000dd00ff3e7b82 */ /* 0x014e640000000800 */
.L_x_110:
[----:B------:R-:W-:Y:S02]  /*4e60*/  LEA R0, R73, UR48, 0x3 ;  /* 0x0000003049007c11 */ /* 0x000fe4000f8e18ff */
[----:B------:R-:W-:Y:S02]  /*4e70*/  SHF.L.U32 R2, R67, 0x1f, RZ ;  /* 0x0000001f43027819 */ /* 0x000fe400000006ff */
[----:B-1----:R-:W-:Y:S02]  /*4e80*/  LEA R16, R73, UR48, 0x4 ;  /* 0x0000003049107c11 */ /* 0x002fe4000f8e20ff */
[----:B------:R-:W2:Y:S02]  /*4e90*/  SYNCS.PHASECHK.TRANS64.TRYWAIT P0, [R0+URZ+0x80], R2 ;  /* 0x00008002000075a7 */ /* 0x000ea400080011ff */
[----:B--2---:R-:W-:Y:S05]  /*4ea0*/  @!P0 BRA `(.L_x_80) ;  /* 0x00000028009c8947 */ /* 0x004fea0003800000 */
.L_x_152:
[----:B------:R-:W4:Y:S01]  /*4eb0*/  LDC.64 R10, c[0x0][0xb10] ;  /* 0x0002c400ff0a7b82 */ /* 0x000f220000000a00 */
[----:B------:R-:W3:Y:S01]  /*4ec0*/  LDS.128 R16, [R16+0x110] ;  /* 0x0001100010107984 */ /* 0x000ee20000000c00 */
[----:B-1----:R-:W-:Y:S01]  /*4ed0*/  ISETP.NE.AND P1, PT, R27, 0x1, PT ;  /* 0x000000011b00780c */ /* 0x002fe20003f25270 */
[----:B--2---:R-:W-:Y:S01]  /*4ee0*/  VIADD R0, R0, 0x90 ;  /* 0x0000009000007836 */ /* 0x004fe20000000000 */
[----:B------:R-:W-:Y:S04]  /*4ef0*/  ISETP.GE.AND P0, PT, R26, 0x1, PT ;  /* 0x000000011a00780c */ /* 0x000fe80003f06270 */
[----:B------:R-:W1:Y:S01]  /*4f00*/  LDC.64 R8, c[0x0][0xb18] ;  /* 0x0002c600ff087b82 */ /* 0x000e620000000a00 */
[----:B------:R-:W-:Y:S01]  /*4f10*/  PRMT R0, RZ, 0x654, R0 ;  /* 0x00000654ff007816 */ /* 0x000fe20000000000 */
[----:B------:R-:W-:Y:S01]  /*4f20*/  @!PT LDS RZ, [RZ] ;  /* 0x00000000fffff984 */ /* 0x000fe20000000800 */
[----:B------:R-:W-:Y:S01]  /*4f30*/  @!PT LDS RZ, [RZ] ;  /* 0x00000000fffff984 */ /* 0x000fe20000000800 */
[----:B------:R-:W-:Y:S01]  /*4f40*/  @!PT LDS RZ, [RZ] ;  /* 0x00000000fffff984 */ /* 0x000fe20000000800 */
[----:B------:R-:W-:Y:S01]  /*4f50*/  @!PT LDS RZ, [RZ] ;  /* 0x00000000fffff984 */ /* 0x000fe20000000800 */
[----:B------:R2:W-:Y:S06]  /*4f60*/  MEMBAR.ALL.CTA ;  /* 0x0000000000007992 */ /* 0x0005ec0000008000 */
[----:B--2---:R-:W2:Y:S01]  /*4f70*/  FENCE.VIEW.ASYNC.S ;  /* 0x00000000000073c6 */ /* 0x004ea20000000000 */
[----:B------:R-:W1:Y:S08]  /*4f80*/  @!P1 LDC R12, c[0x0][0xb20] ;  /* 0x0002c800ff0c9b82 */ /* 0x000e700000000800 */
[----:B------:R-:W1:Y:S01]  /*4f90*/  @!P1 LDC R7, c[0x0][0xb0c] ;  /* 0x0002c300ff079b82 */ /* 0x000e620000000800 */
[----:B--2---:R2:W-:Y:S01]  /*4fa0*/  SYNCS.ARRIVE.TRANS64.RED.A1T0 RZ, [R0+URZ], RZ ;  /* 0x000000ff00ff79a7 */ /* 0x0045e200081004ff */
[----:B---3--:R-:W-:Y:S04]  /*4fb0*/  LOP3.LUT P4, RZ, R18, 0x1, RZ, 0xc0, !PT ;  /* 0x0000000112ff7812 */ /* 0x008fe8000788c0ff */
[----:B------:R-:W-:Y:S09]  /*4fc0*/  P2R R71, PR, RZ, 0x10 ;  /* 0x00000010ff477803 */ /* 0x000ff20000000000 */
[----:B------:R-:W-:Y:S02]  /*4fd0*/  @P4 MOV R30, R16 ;  /* 0x00000010001e4202 */ /* 0x000fe40000000f00 */
[----:B------:R-:W-:Y:S01]  /*4fe0*/  @P4 LOP3.LUT R29, R17, 0xffff, RZ, 0xc0, !PT ;  /* 0x0000ffff111d4812 */ /* 0x000fe200078ec0ff */
[----:B--2-4-:R-:W-:Y:S06]  /*4ff0*/  @!P0 BRA `(.L_x_81) ;  /* 0x0000000000a48947 */ /* 0x014fec0003800000 */
[----:B------:R-:W-:Y:S01]  /*5000*/  IMAD.HI.U32 R0, R62, R25, RZ ;  /* 0x000000193e007227 */ /* 0x000fe200078e00ff */
[----:B------:R-:W-:Y:S02]  /*5010*/  ISETP.NE.AND P0, PT, R24, 0x1, PT ;  /* 0x000000011800780c */ /* 0x000fe40003f05270 */
[----:B------:R-:W-:Y:S01]  /*5020*/  ISETP.NE.AND P2, PT, R26, 0x1, PT ;  /* 0x000000011a00780c */ /* 0x000fe20003f45270 */
[----:B------:R-:W-:Y:S01]  /*5030*/  IMAD.HI.U32 R4, R63, R56, RZ ;  /* 0x000000383f047227 */ /* 0x000fe200078e00ff */
[----:B------:R-:W-:Y:S02]  /*5040*/  SHF.R.U32.HI R0, RZ, R61, R0 ;  /* 0x0000003dff007219 */ /* 0x000fe40000011600 */
[----:B------:R-:W-:Y:S01]  /*5050*/  ISETP.NE.AND P3, PT, R28, 0x1, PT ;  /* 0x000000011c00780c */ /* 0x000fe20003f65270 */
[----:B------:R-:W-:Y:S01]  /*5060*/  IMAD.HI.U32 R6, R29, R25, RZ ;  /* 0x000000191d067227 */ /* 0x000fe200078e00ff */
[-C--:B------:R-:W-:Y:S02]  /*5070*/  SHF.R.U32.HI R4, RZ, R57.reuse, R4 ;  /* 0x00000039ff047219 */ /* 0x080fe40000011604 */
[----:B------:R-:W-:Y:S01]  /*5080*/  SEL R0, R62, R0, !P0 ;  /* 0x000000003e007207 */ /* 0x000fe20004000000 */
[----:B------:R-:W-:Y:S01]  /*5090*/  IMAD.HI.U32 R5, R30, R56, RZ ;  /* 0x000000381e057227 */ /* 0x000fe200078e00ff */
[----:B------:R-:W-:Y:S03]  /*50a0*/  SEL R4, R63, R4, !P3 ;  /* 0x000000043f047207 */ /* 0x000fe60005800000 */
[-C--:B------:R-:W-:Y:S01]  /*50b0*/  IMAD.HI.U32 R3, R0, R22.reuse, RZ ;  /* 0x0000001600037227 */ /* 0x080fe200078e00ff */
[----:B------:R-:W-:Y:S03]  /*50c0*/  SHF.R.U32.HI R5, RZ, R57, R5 ;  /* 0x00000039ff057219 */ /* 0x000fe60000011605 */
[----:B------:R-:W-:Y:S01]  /*50d0*/  IMAD.HI.U32 R2, R4, R22, RZ ;  /* 0x0000001604027227 */ /* 0x000fe200078e00ff */
[----:B------:R-:W-:Y:S02]  /*50e0*/  @P2 SHF.R.U32.HI R0, RZ, R23, R3 ;  /* 0x00000017ff002219 */ /* 0x000fe40000011603 */
[----:B------:R-:W-:Y:S02]  /*50f0*/  SHF.R.U32.HI R3, RZ, R61, R6 ;  /* 0x0000003dff037219 */ /* 0x000fe40000011606 */
[----:B------:R-:W-:Y:S01]  /*5100*/  @P2 SHF.R.U32.HI R4, RZ, R23, R2 ;  /* 0x00000017ff042219 */ /* 0x000fe20000011602 */
[----:B------:R-:W-:Y:S01]  /*5110*/  IMAD R0, R26, R0, RZ ;  /* 0x000000001a007224 */ /* 0x000fe200078e02ff */
[----:B------:R-:W-:Y:S02]  /*5120*/  SEL R3, R29, R3, !P0 ;  /* 0x000000031d037207 */ /* 0x000fe40004000000 */
[----:B------:R-:W-:Y:S01]  /*5130*/  SEL R2, R30, R5, !P3 ;  /* 0x000000051e027207 */ /* 0x000fe20005800000 */
[----:B------:R-:W-:Y:S01]  /*5140*/  IMAD R5, R26, R4, RZ ;  /* 0x000000041a057224 */ /* 0x000fe200078e02ff */
[C---:B------:R-:W-:Y:S01]  /*5150*/  ISETP.GE.AND P0, PT, R3.reuse, R0, PT ;  /* 0x000000000300720c */ /* 0x040fe20003f06270 */
[C---:B------:R-:W-:Y:S03]  /*5160*/  IMAD.HI.U32 R0, R3.reuse, R22, RZ ;  /* 0x0000001603007227 */ /* 0x040fe600078e00ff */
[C---:B------:R-:W-:Y:S02]  /*5170*/  ISETP.GE.OR P0, PT, R2.reuse, R5, P0 ;  /* 0x000000050200720c */ /* 0x040fe40000706670 */
[----:B------:R-:W-:Y:S04]  /*5180*/  SHF.R.U32.HI R0, RZ, R23, R0 ;  /* 0x00000017ff007219 */ /* 0x000fe80000011600 */
[C---:B------:R-:W-:Y:S05]  /*5190*/  SEL R6, R3.reuse, R0, !P2 ;  /* 0x0000000003067207 */ /* 0x040fea0005000000 */
        /* <DEDUP_REMOVED lines=14> */
[----:B------:R-:W-:Y:S07]  /*5280*/  IMAD R29, R3, R24, R29 ;  /* 0x00000018031d7224 */ /* 0x000fee00078e021d */
.L_x_81:
[----:B-1----:R-:W-:Y:S01]  /*5290*/  @!P1 ISETP.NE.AND P0, PT, R8, 0x1, PT ;  /* 0x000000010800980c */ /* 0x002fe20003f05270 */
[----:B------:R-:W-:Y:S01]  /*52a0*/  @!P1 IMAD.HI.U32 R0, R30, R10, RZ ;  /* 0x0000000a1e009227 */ /* 0x000fe200078e00ff */
[----:B------:R-:W-:Y:S01]  /*52b0*/  @!P1 ISETP.NE.AND P2, PT, R7, 0x1, PT ;  /* 0x000000010700980c */ /* 0x000fe20003f45270 */
[----:B------:R-:W-:Y:S01]  /*52c0*/  ULOP3.LUT UP0, URZ, UR52, 0x1b0, URZ, 0xc0, !UPT ;  /* 0x000001b034ff7892 */ /* 0x000fe2000f80c0ff */
[----:B------:R-:W-:Y:S01]  /*52d0*/  R2UR UR42, R21 ;  /* 0x00000000152a72ca */ /* 0x000fe200000e0000 */
[----:B------:R-:W-:Y:S01]  /*52e0*/  @!P1 IMAD.HI.U32 R2, R29, R9, RZ ;  /* 0x000000091d029227 */ /* 0x000fe200078e00ff */
[----:B------:R-:W-:Y:S02]  /*52f0*/  @!P1 SHF.R.U32.HI R0, RZ, R11, R0 ;  /* 0x0000000bff009219 */ /* 0x000fe40000011600 */
[----:B------:R-:W-:Y:S01]  /*5300*/  R2UR UR41, R20 ;  /* 0x00000000142972ca */ /* 0x000fe200000e0000 */
[----:B------:R-:W-:Y:S01]  /*5310*/  VIADD R73, R73, 0x1 ;  /* 0x0000000149497836 */ /* 0x000fe20000000000 */
[----:B------:R-:W-:Y:S02]  /*5320*/  @!P1 SHF.R.U32.HI R2, RZ, R12, R2 ;  /* 0x0000000cff029219 */ /* 0x000fe40000011602 */
[----:B------:R-:W-:Y:S02]  /*5330*/  @!P1 SEL R3, R30, R0, !P2 ;  /* 0x000000001e039207 */ /* 0x000fe40005000000 */
[----:B------:R-:W-:Y:S02]  /*5340*/  @!P1 SEL R2, R29, R2, !P0 ;  /* 0x000000021d029207 */ /* 0x000fe40004000000 */
[----:B------:R-:W-:Y:S01]  /*5350*/  @P4 SHF.R.U32.HI R66, RZ, 0x10, R17 ;  /* 0x00000010ff424819 */ /* 0x000fe20000011611 */
[----:B------:R-:W-:Y:S02]  /*5360*/  USHF.L.U32 UR42, UR42, 0x6, URZ ;  /* 0x000000062a2a7899 */ /* 0x000fe400080006ff */
[----:B------:R-:W-:Y:S02]  /*5370*/  @!P1 IMAD.IADD R0, R2, 0x1, -R3 ;  /* 0x0000000102009824 */ /* 0x000fe400078e0a03 */
[----:B------:R-:W-:Y:S01]  /*5380*/  @!P1 IMAD.IADD R2, R3, 0x1, -R2 ;  /* 0x0000000103029824 */ /* 0x000fe200078e0a02 */
[----:B------:R-:W-:Y:S01]  /*5390*/  USHF.L.U32 UR41, UR41, 0x6, URZ ;  /* 0x0000000629297899 */ /* 0x000fe200080006ff */
[----:B------:R-:W-:Y:S02]  /*53a0*/  @!P1 IMAD R30, R0, R7, R30 ;  /* 0x00000007001e9224 */ /* 0x000fe400078e021e */
[----:B------:R-:W-:Y:S01]  /*53b0*/  @!P1 IMAD R29, R2, R8, R29 ;  /* 0x00000008021d9224 */ /* 0x000fe200078e021d */
[----:B------:R-:W-:Y:S08]  /*53c0*/  BRA.U !UP0, `(.L_x_82) ;  /* 0x00000001087c7547 */ /* 0x000ff0000b800000 */
[----:B------:R-:W1:Y:S01]  /*53d0*/  LDCU.64 UR8, c[0x4][0x80] ;  /* 0x01001000ff0877ac */ /* 0x000e620008000a00 */
[----:B------:R-:W-:Y:S01]  /*53e0*/  MOV R2, 0x0 ;  /* 0x0000000000027802 */ /* 0x000fe20000000f00 */
[----:B------:R-:W-:Y:S02]  /*53f0*/  HFMA2 R12, -RZ, RZ, 0, 5.9604644775390625e-08 ;  /* 0x00000001ff0c7431 */ /* 0x000fe400000001ff */
[----:B------:R-:W-:Y:S01]  /*5400*/  IMAD.MOV.U32 R8, RZ, RZ, 0x70 ;  /* 0x00000070ff087424 */ /* 0x000fe200078e00ff */
[----:B------:R2:W3:Y:S01]  /*5410*/  LDC.64 R14, c[0x4][R2] ;  /* 0x01000000020e7b82 */ /* 0x0004e20000000a00 */
[----:B------:R-:W4:Y:S01]  /*5420*/  LDCU.64 UR6, c[0x4][0x88] ;  /* 0x01001100ff0677ac */ /* 0x000f220008000a00 */
[----:B------:R-:W-:Y:S01]  /*5430*/  IMAD.MOV.U32 R13, RZ, RZ, RZ ;  /* 0x000000ffff0d7224 */ /* 0x000fe200078e00ff */
[----:B------:R-:W2:Y:S01]  /*5440*/  LDCU.64 UR4, c[0x4][0x8] ;  /* 0x01000100ff0477ac */ /* 0x000ea20008000a00 */
[----:B-1----:R-:W-:Y:S01]  /*5450*/  MOV R5, UR9 ;  /* 0x0000000900057c02 */ /* 0x002fe20008000f00 */
[----:B------:R-:W-:Y:S01]  /*5460*/  IMAD.U32 R4, RZ, RZ, UR8 ;  /* 0x00000008ff047e24 */ /* 0x000fe2000f8e00ff */
[----:B----4-:R-:W-:Y:S01]  /*5470*/  MOV R7, UR7 ;  /* 0x0000000700077c02 */ /* 0x010fe20008000f00 */
[----:B------:R-:W-:Y:S01]  /*5480*/  IMAD.U32 R6, RZ, RZ, UR6 ;  /* 0x00000006ff067e24 */ /* 0x000fe2000f8e00ff */
[----:B--2---:R-:W-:Y:S01]  /*5490*/  MOV R11, UR5 ;  /* 0x00000005000b7c02 */ /* 0x004fe20008000f00 */
[----:B------:R-:W-:Y:S02]  /*54a0*/  IMAD.U32 R10, RZ, RZ, UR4 ;  /* 0x00000004ff0a7e24 */ /* 0x000fe4000f8e00ff */
[----:B------:R-:W-:Y:S07]  /*54b0*/  LEPC R20, `(.L_x_83) ;  /* 0x000000001014794e */ /* 0x000fee0000000000 */
[----:B---3-5:R-:W-:Y:S05]  /*54c0*/  CALL.ABS.NOINC R14 ;  /* 0x000000000e007343 */ /* 0x028fea0003c00000 */
.L_x_83:
[----:B------:R-:W1:Y:S01]  /*54d0*/  LDCU.64 UR8, c[0x4][0x80] ;  /* 0x01001000ff0877ac */ /* 0x000e620008000a00 */
[----:B------:R-:W2:Y:S01]  /*54e0*/  LDC.64 R2, c[0x4][R2] ;  /* 0x0100000002027b82 */ /* 0x000ea20000000a00 */
[----:B------:R-:W-:Y:S02]  /*54f0*/  HFMA2 R12, -RZ, RZ, 0, 5.9604644775390625e-08 ;  /* 0x00000001ff0c7431 */ /* 0x000fe400000001ff */
[----:B------:R-:W-:Y:S02]  /*5500*/  IMAD.MOV.U32 R8, RZ, RZ, 0x70 ;  /* 0x00000070ff087424 */ /* 0x000fe400078e00ff */
[----:B------:R-:W-:Y:S01]  /*5510*/  IMAD.MOV.U32 R13, RZ, RZ, RZ ;  /* 0x000000ffff0d7224 */ /* 0x000fe200078e00ff */
[----:B------:R-:W3:Y:S01]  /*5520*/  LDCU.64 UR6, c[0x4][0x88] ;  /* 0x01001100ff0677ac */ /* 0x000ee20008000a00 */
[----:B------:R-:W4:Y:S01]  /*5530*/  LDCU.64 UR4, c[0x4][0x8] ;  /* 0x01000100ff0477ac */ /* 0x000f220008000a00 */
[----:B-1----:R-:W-:Y:S02]  /*5540*/  MOV R4, UR8 ;  /* 0x0000000800047c02 */ /* 0x002fe40008000f00 */
[----:B------:R-:W-:Y:S02]  /*5550*/  MOV R5, UR9 ;  /* 0x0000000900057c02 */ /* 0x000fe40008000f00 */
[----:B---3--:R-:W-:Y:S01]  /*5560*/  MOV R7, UR7 ;  /* 0x0000000700077c02 */ /* 0x008fe20008000f00 */
[----:B------:R-:W-:Y:S01]  /*5570*/  IMAD.U32 R6, RZ, RZ, UR6 ;  /* 0x00000006ff067e24 */ /* 0x000fe2000f8e00ff */
[----:B----4-:R-:W-:Y:S01]  /*5580*/  MOV R11, UR5 ;  /* 0x00000005000b7c02 */ /* 0x010fe20008000f00 */
[----:B------:R-:W-:Y:S02]  /*5590*/  IMAD.U32 R10, RZ, RZ, UR4 ;  /* 0x00000004ff0a7e24 */ /* 0x000fe4000f8e00ff */
[----:B------:R-:W-:Y:S07]  /*55a0*/  LEPC R20, `(.L_x_82) ;  /* 0x000000001014794e */ /* 0x000fee0000000000 */
[----:B--2---:R-:W-:Y:S05]  /*55b0*/  CALL.ABS.NOINC R2 ;  /* 0x0000000002007343 */ /* 0x004fea0003c00000 */
.L_x_82:
[----:B------:R-:W-:Y:S01]  /*55c0*/  ISETP.NE.U32.AND P4, PT, R54, RZ, PT ;  /* 0x000000ff3600720c */ /* 0x000fe20003f85070 */
[----:B------:R-:W-:Y:S01]  /*55d0*/  UISETP.NE.AND UP2, UPT, UR53, URZ, UPT ;  /* 0x000000ff3500728c */ /* 0x000fe2000bf45270 */
[----:B------:R-:W-:Y:S01]  /*55e0*/  ISETP.NE.U32.AND P2, PT, RZ, UR38, PT ;  /* 0x00000026ff007c0c */ /* 0x000fe2000bf45070 */
[----:B------:R-:W-:Y:S01]  /*55f0*/  UISETP.NE.U32.AND UP1, UPT, UR44, URZ, UPT ;  /* 0x000000ff2c00728c */ /* 0x000fe2000bf25070 */
[----:B------:R-:W-:Y:S01]  /*5600*/  ISETP.NE.AND.EX P4, PT, R55, RZ, PT, P4 ;  /* 0x000000ff3700720c */ /* 0x000fe20003f85340 */
[----:B------:R-:W-:Y:S01]  /*5610*/  UPLOP3.LUT UP0, UPT, UPT, UPT, UPT, 0x40, 0x4 ;  /* 0x000000000004789c */ /* 0x000fe20003f0e870 */
[----:B------:R-:W-:Y:S01]  /*5620*/  ISETP.NE.AND.EX P2, PT, RZ, UR39, PT, P2 ;  /* 0x00000027ff007c0c */ /* 0x000fe2000bf45320 */
[----:B------:R-:W-:Y:S01]  /*5630*/  UISETP.NE.AND.EX UP1, UPT, UR45, URZ, UPT, UP1 ;  /* 0x000000ff2d00728c */ /* 0x000fe2000bf25310 */
[----:B------:R-:W-:Y:S04]  /*5640*/  PLOP3.LUT P1, PT, PT, PT, UP2, 0x80, 0x8 ;  /* 0x000000000008781c */ /* 0x000fe80003f2f028 */
[----:B------:R-:W-:Y:S06]  /*5650*/  @UP2 UPLOP3.LUT UP0, UPT, UPT, UPT, UP1, 0x80, 0x8 ;  /* 0x000000000008289c */ /* 0x000fec0003f0f010 */
[----:B------:R-:W-:Y:S01]  /*5660*/  PLOP3.LUT P0, PT, PT, PT, UP0, 0x80, 0x8 ;  /* 0x000000000008781c */ /* 0x000fe20003f0f008 */
[----:B------:R-:W-:Y:S01]  /*5670*/  @!UPT UIADD3 URZ, UPT, UPT, URZ, URZ, URZ ;  /* 0x000000fffffff290 */ /* 0x000fe2000fffe0ff */
[----:B------:R-:W-:Y:S11]  /*5680*/  BRA.U !UP1, `(.L_x_84) ;  /* 0x0000000109387547 */ /* 0x000ff6000b800000 */
[----:B------:R-:W-:Y:S01]  /*5690*/  UISETP.NE.U32.AND UP0, UPT, UR38, URZ, UPT ;  /* 0x000000ff2600728c */ /* 0x000fe2000bf05070 */
[----:B------:R-:W-:Y:S02]  /*56a0*/  HFMA2 R0, -RZ, RZ, 0, 5.9604644775390625e-08 ;  /* 0x00000001ff007431 */ /* 0x000fe400000001ff */
[----:B------:R-:W-:Y:S01]  /*56b0*/  IMAD.MOV.U32 R60, RZ, RZ, 0x1 ;  /* 0x00000001ff3c7424 */ /* 0x000fe200078e00ff */
[----:B------:R-:W-:Y:S06]  /*56c0*/  UISETP.NE.AND.EX UP0, UPT, UR39, URZ, UPT, UP0 ;  /* 0x000000ff2700728c */ /* 0x000fec000bf05300 */
[----:B------:R-:W-:Y:S05]  /*56d0*/  PLOP3.LUT P3, PT, PT, PT, UP0, 0x80, 0x8 ;  /* 0x000000000008781c */ /* 0x000fea0003f6f008 */
[----:B------:R-:W1:Y:S01]  /*56e0*/  @UP0 LDCU.64 UR6, c[0x0][0x888] ;  /* 0x00011100ff0607ac */ /* 0x000e620008000a00 */
[----:B------:R-:W-:Y:S07]  /*56f0*/  @UP0 UIMAD UR4, UR36, UR44, URZ ;  /* 0x0000002c240402a4 */ /* 0x000fee000f8e02ff */
[----:B------:R-:W-:Y:S01]  /*5700*/  @!P3 PRMT R60, R0, 0x7610, R60 ;  /* 0x00007610003cb816 */ /* 0x000fe2000000003c */
[----:B-1----:R-:W-:Y:S03]  /*5710*/  @UP0 UIMAD.WIDE UR6, UR4, 0x4, UR6 ;  /* 0x00000004040608a5 */ /* 0x002fe6000f8e0206 */
[----:B------:R-:W1:Y:S03]  /*5720*/  @!UP0 LDCU UR4, c[0x0][0x880] ;  /* 0x00011000ff0487ac */ /* 0x000e660008000800 */
[----:B------:R-:W-:Y:S01]  /*5730*/  IMAD.U32 R2, RZ, RZ, UR6 ;  /* 0x00000006ff027e24 */ /* 0x000fe2000f8e00ff */
[----:B------:R-:W-:Y:S05]  /*5740*/  MOV R3, UR7 ;  /* 0x0000000700037c02 */ /* 0x000fea0008000f00 */
[----:B-----5:R2:W5:Y:S02]  /*5750*/  @P3 LDG.E R35, desc[UR46][R2.64] ;  /* 0x0000002e02233981 */ /* 0x020564000c1e1900 */
[----:B-12---:R-:W-:Y:S02]  /*5760*/  @!P3 IMAD.U32 R35, RZ, RZ, UR4 ;  /* 0x00000004ff23be24 */ /* 0x006fe4000f8e00ff */
.L_x_84:
[----:B------:R-:W-:Y:S05]  /*5770*/  @!P4 BRA `(.L_x_85) ;  /* 0x000000000020c947 */ /* 0x000fea0003800000 */
[----:B------:R-:W-:Y:S04]  /*5780*/  ISETP.NE.U32.AND P3, PT, R52, RZ, PT ;  /* 0x000000ff3400720c */ /* 0x000fe80003f65070 */
[----:B------:R-:W-:Y:S11]  /*5790*/  ISETP.NE.AND.EX P3, PT, R53, RZ, PT, P3 ;  /* 0x000000ff3500720c */ /* 0x000ff60003f65330 */
[----:B------:R-:W-:Y:S02]  /*57a0*/  @!UPT UIADD3 URZ, UPT, UPT, URZ, URZ, URZ ;  /* 0x000000fffffff290 */ /* 0x000fe4000fffe0ff */
[----:B------:R-:W1:Y:S01]  /*57b0*/  @P3 LDC.64 R2, c[0x0][0x8a8] ;  /* 0x00022a00ff023b82 */ /* 0x000e620000000a00 */
[----:B------:R-:W-:Y:S04]  /*57c0*/  @P3 IMAD R0, R54, UR36, RZ ;  /* 0x0000002436003c24 */ /* 0x000fe8000f8e02ff */
[----:B-1----:R-:W-:Y:S05]  /*57d0*/  @P3 IMAD.WIDE R2, R0, 0x4, R2 ;  /* 0x0000000400023825 */ /* 0x002fea00078e0202 */
[----:B-----5:R1:W5:Y:S02]  /*57e0*/  @P3 LDG.E R33, desc[UR46][R2.64] ;  /* 0x0000002e02213981 */ /* 0x020364000c1e1900 */
[----:B-1----:R-:W2:Y:S02]  /*57f0*/  @!P3 LDC R33, c[0x0][0x8a0] ;  /* 0x00022800ff21bb82 */ /* 0x002ea40000000800 */
.L_x_85:
[----:B-----5:R-:W-:Y:S01]  /*5800*/  FSETP.NEU.AND P3, PT, R35, RZ, PT ;  /* 0x000000ff2300720b */ /* 0x020fe20003f6d000 */
[----:B------:R-:W-:Y:S01]  /*5810*/  IMAD.U32 R2, RZ, RZ, UR56 ;  /* 0x00000038ff027e24 */ /* 0x000fe2000f8e00ff */
[----:B------:R-:W-:Y:S01]  /*5820*/  SEL R5, RZ, 0xffffffff, P2 ;  /* 0xffffffffff057807 */ /* 0x000fe20001000000 */
[----:B------:R-:W-:Y:S01]  /*5830*/  ULOP3.LUT UR4, UR51, 0x1, URZ, 0x3c, !UPT ;  /* 0x0000000133047892 */ /* 0x000fe2000f8e3cff */
[----:B------:R-:W-:Y:S01]  /*5840*/  @P1 LOP3.LUT P2, RZ, R60, 0xff, RZ, 0xc0, !PT ;  /* 0x000000ff3cff1812 */ /* 0x000fe2000784c0ff */
[----:B------:R-:W-:Y:S01]  /*5850*/  BSSY B1, `(.L_x_86) ;  /* 0x000003d000017945 */ /* 0x000fe20003800000 */
[----:B------:R-:W-:Y:S01]  /*5860*/  @P1 SEL R0, RZ, 0xffffffff, P3 ;  /* 0xffffffffff001807 */ /* 0x000fe20001800000 */
[----:B------:R-:W-:Y:S01]  /*5870*/  IMAD.MOV.U32 R47, RZ, RZ, 0x1 ;  /* 0x00000001ff2f7424 */ /* 0x000fe200078e00ff */
[----:B------:R-:W-:Y:S01]  /*5880*/  LEA R2, R2, UR48, 0x3 ;  /* 0x0000003002027c11 */ /* 0x000fe2000f8e18ff */
[----:B------:R-:W-:Y:S01]  /*5890*/  IMAD.U32 R45, RZ, RZ, UR4 ;  /* 0x00000004ff2d7e24 */ /* 0x000fe2000f8e00ff */
[----:B------:R-:W-:Y:S01]  /*58a0*/  @P0 SEL R0, R5, R0, !P2 ;  /* 0x0000000005000207 */ /* 0x000fe20005000000 */
[----:B------:R-:W-:Y:S01]  /*58b0*/  IMAD.U32 R46, RZ, RZ, UR56 ;  /* 0x00000038ff2e7e24 */ /* 0x000fe2000f8e00ff */
[C---:B------:R-:W-:Y:S02]  /*58c0*/  LEA R44, R31.reuse, UR48, 0x3 ;  /* 0x000000301f2c7c11 */ /* 0x040fe4000f8e18ff */
[----:B------:R-:W-:Y:S02]  /*58d0*/  CS2R R50, SRZ ;  /* 0x0000000000327805 */ /* 0x000fe4000001ff00 */
[----:B------:R-:W-:Y:S02]  /*58e0*/  @P1 LOP3.LUT R0, R0, 0x1, RZ, 0xc0, !PT ;  /* 0x0000000100001812 */ /* 0x000fe400078ec0ff */
[----:B------:R-:W-:Y:S02]  /*58f0*/  CS2R R48, SRZ ;  /* 0x0000000000307805 */ /* 0x000fe4000001ff00 */
[----:B------:R-:W-:Y:S02]  /*5900*/  SHF.L.U32 R3, R68, 0x1f, RZ ;  /* 0x0000001f44037819 */ /* 0x000fe400000006ff */
[----:B------:R-:W-:Y:S02]  /*5910*/  CS2R R42, SRZ ;  /* 0x00000000002a7805 */ /* 0x000fe4000001ff00 */
[----:B------:R-:W-:Y:S02]  /*5920*/  ISETP.NE.U32.OR P5, PT, R0, 0x1, !P1 ;  /* 0x000000010000780c */ /* 0x000fe40004fa5470 */
[----:B------:R-:W-:Y:S02]  /*5930*/  CS2R R40, SRZ ;  /* 0x0000000000287805 */ /* 0x000fe4000001ff00 */
[----:B------:R-:W-:Y:S02]  /*5940*/  PLOP3.LUT P2, PT, PT, PT, UP1, 0x80, 0x8 ;  /* 0x000000000008781c */ /* 0x000fe40003f4f018 */
[----:B------:R-:W-:Y:S02]  /*5950*/  LEA.HI R34, R31, R31, RZ, 0x1 ;  /* 0x0000001f1f227211 */ /* 0x000fe400078f08ff */
[----:B------:R-:W-:Y:S02]  /*5960*/  LOP3.LUT P4, R72, R60, 0xff, RZ, 0xc0, !PT ;  /* 0x000000ff3c487812 */ /* 0x000fe4000788c0ff */
[----:B------:R-:W-:Y:S02]  /*5970*/  SEL R4, RZ, 0xffffffff, P3 ;  /* 0xffffffffff047807 */ /* 0x000fe40001800000 */
[----:B------:R-:W-:Y:S02]  /*5980*/  P2R R74, PR, RZ, 0x20 ;  /* 0x00000020ff4a7803 */ /* 0x000fe40000000000 */
[----:B------:R-:W-:Y:S03]  /*5990*/  @P5 SHF.L.U32 R0, R45, 0x1f, RZ ;  /* 0x0000001f2d005819 */ /* 0x000fe600000006ff */
[----:B------:R-:W-:Y:S01]  /*59a0*/  @P2 SEL R4, R5, R4, !P4 ;  /* 0x0000000405042207 */ /* 0x000fe20006000000 */
[----:B------:R1:W3:Y:S03]  /*59b0*/  @P5 SYNCS.PHASECHK.TRANS64.TRYWAIT P1, [R2+URZ+0x40], R0 ;  /* 0x00004000020055a7 */ /* 0x0002e600080211ff */
[----:B------:R-:W-:Y:S04]  /*59c0*/  LOP3.LUT R4, R4, 0x1, RZ, 0xc0, !PT ;  /* 0x0000000104047812 */ /* 0x000fe800078ec0ff */
[----:B------:R-:W-:Y:S04]  /*59d0*/  ISETP.NE.U32.AND P2, PT, R4, 0x1, PT ;  /* 0x000000010400780c */ /* 0x000fe80003f45070 */
[----:B------:R-:W-:Y:S01]  /*59e0*/  P2R R76, PR, RZ, 0x4 ;  /* 0x00000004ff4c7803 */ /* 0x000fe20000000000 */
[----:B------:R4:W2:Y:S01]  /*59f0*/  SYNCS.PHASECHK.TRANS64.TRYWAIT P0, [R44+URZ+0xa0], R3 ;  /* 0x0000a0032c0075a7 */ /* 0x0008a200080011ff */
[C---:B-1----:R-:W-:Y:S01]  /*5a00*/  IMAD.SHL.U32 R0, R34.reuse, 0x20, RZ ;  /* 0x0000002022007824 */ /* 0x042fe200078e00ff */
[----:B------:R-:W-:Y:S04]  /*5a10*/  LOP3.LUT R34, R34, 0xffe, RZ, 0xc0, !PT ;  /* 0x00000ffe22227812 */ /* 0x000fe800078ec0ff */
[----:B------:R-:W-:Y:S01]  /*5a20*/  LOP3.LUT R0, R0, 0xffffffc0, RZ, 0xc0, !PT ;  /* 0xffffffc000007812 */ /* 0x000fe200078ec0ff */
[----:B------:R-:W-:Y:S04]  /*5a30*/  IMAD.IADD R34, R31, 0x1, -R34 ;  /* 0x000000011f227824 */ /* 0x000fe800078e0a22 */
[----:B------:R-:W-:Y:S04]  /*5a40*/  IMAD.IADD R0, R32, 0x1, R0 ;  /* 0x0000000120007824 */ /* 0x000fe800078e0200 */
[----:B------:R-:W-:Y:S01]  /*5a50*/  IMAD R34, R34, 0x100000, R0 ;  /* 0x0010000022227824 */ /* 0x000fe200078e0200 */
[----:B---3--:R-:W-:Y:S01]  /*5a60*/  @P5 SEL R47, RZ, 0x1, !P1 ;  /* 0x00000001ff2f5807 */ /* 0x008fe20004800000 */
[----:B----4-:R-:W-:Y:S06]  /*5a70*/  @!P5 BRA `(.L_x_87) ;  /* 0x000000000068d947 */ /* 0x010fec0003800000 */
[----:B------:R-:W-:Y:S01]  /*5a80*/  HFMA2 R43, -RZ, RZ, 0, 0 ;  /* 0x00000000ff2b7431 */ /* 0x000fe200000001ff */
[----:B------:R-:W-:Y:S01]  /*5a90*/  ISETP.NE.AND P1, PT, R47, RZ, PT ;  /* 0x000000ff2f00720c */ /* 0x000fe20003f25270 */
[----:B------:R-:W-:Y:S01]  /*5aa0*/  IMAD.U32 R0, RZ, RZ, UR56 ;  /* 0x00000038ff007e24 */ /* 0x000fe2000f8e00ff */
[----:B------:R-:W-:Y:S11]  /*5ab0*/  BSSY B0, `(.L_x_88) ;  /* 0x0000005000007945 */ /* 0x000ff60003800000 */
[----:B------:R-:W-:Y:S05]  /*5ac0*/  @P1 BRA `(.L_x_89) ;  /* 0x00000000000c1947 */ /* 0x000fea0003800000 */
[----:B------:R-:W-:Y:S04]  /*5ad0*/  SHF.L.U32 R4, R45, 0x1f, RZ ;  /* 0x0000001f2d047819 */ /* 0x000fe800000006ff */
[----:B------:R-:W1:Y:S02]  /*5ae0*/  SYNCS.PHASECHK.TRANS64.TRYWAIT P1, [R2+URZ+0x40], R4 ;  /* 0x00004004020075a7 */ /* 0x000e6400080211ff */
[----:B-1----:R-:W-:Y:S05]  /*5af0*/  @!P1 BRA `(.L_x_90) ;  /* 0x0000001c009c9947 */ /* 0x002fea0003800000 */
.L_x_89:
[----:B------:R-:W-:Y:S05]  /*5b00*/  BSYNC B0 ;  /* 0x0000000000007941 */ /* 0x000fea0003800000 */
.L_x_88:
[----:B------:R-:W-:Y:S01]  /*5b10*/  ISETP.NE.AND P1, PT, R76, RZ, PT ;  /* 0x000000ff4c00720c */ /* 0x000fe20003f25270 */
[----:B------:R-:W-:Y:S01]  /*5b20*/  IMAD.MOV.U32 R42, RZ, RZ, RZ ;  /* 0x000000ffff2a7224 */ /* 0x000fe200078e00ff */
[----:B------:R-:W-:Y:S02]  /*5b30*/  CS2R R40, SRZ ;  /* 0x0000000000287805 */ /* 0x000fe4000001ff00 */
[----:B------:R-:W-:Y:S02]  /*5b40*/  CS2R R50, SRZ ;  /* 0x0000000000327805 */ /* 0x000fe4000001ff00 */
[----:B------:R-:W-:Y:S07]  /*5b50*/  CS2R R48, SRZ ;  /* 0x0000000000307805 */ /* 0x000fee000001ff00 */
[----:B-1----:R-:W-:Y:S01]  /*5b60*/  @P1 IMAD R2, R0, 0x800, R64 ;  /* 0x0000080000021824 */ /* 0x002fe200078e0240 */
[----:B------:R-:W-:Y:S05]  /*5b70*/  @P1 WARPSYNC.ALL ;  /* 0x0000000000001948 */ /* 0x000fea0003800000 */
[----:B------:R-:W-:Y:S01]  /*5b80*/  @P1 LEA R2, R2, UR48, 0x1 ;  /* 0x0000003002021c11 */ /* 0x000fe2000f8e08ff */
[----:B------:R-:W-:Y:S04]  /*5b90*/  UIADD3 UR5, UPT, UPT, UR56, 0x1, URZ ;  /* 0x0000000138057890 */ /* 0x000fe8000fffe0ff */
[----:B------:R1:W3:Y:S01]  /*5ba0*/  @P1 LDSM.16.M88.4 R40, [R2+0x200] ;  /* 0x000200000228183b */ /* 0x0002e20000000200 */
[----:B------:R-:W-:Y:S01]  /*5bb0*/  UISETP.NE.AND UP0, UPT, UR5, 0x3, UPT ;  /* 0x000000030500788c */ /* 0x000fe2000bf05270 */
[----:B------:R-:W-:Y:S03]  /*5bc0*/  @P1 IMAD R0, R69, 0x2, R2 ;  /* 0x0000000245001824 */ /* 0x000fe600078e0202 */
[----:B------:R-:W-:Y:S02]  /*5bd0*/  USEL UR4, URZ, 0x1, UP0 ;  /* 0x00000001ff047887 */ /* 0x000fe40008000000 */
[----:B------:R1:W4:Y:S01]  /*5be0*/  @P1 LDSM.16.M88.4 R48, [R0+0x200] ;  /* 0x000200000030183b */ /* 0x0003220000000200 */
[----:B------:R-:W-:Y:S03]  /*5bf0*/  USEL UR5, UR5, URZ, UP0 ;  /* 0x000000ff05057287 */ /* 0x000fe60008000000 */
[----:B------:R-:W-:Y:S03]  /*5c00*/  LOP3.LUT R45, R45, UR4, RZ, 0x3c, !PT ;  /* 0x000000042d2d7c12 */ /* 0x000fe6000f8e3cff */
[----:B------:R-:W-:Y:S02]  /*5c10*/  IMAD.U32 R46, RZ, RZ, UR5 ;  /* 0x00000005ff2e7e24 */ /* 0x000fe4000f8e00ff */
.L_x_87:
[----:B------:R-:W-:Y:S05]  /*5c20*/  BSYNC B1 ;  /* 0x0000000000017941 */ /* 0x000fea0003800000 */
.L_x_86:
[----:B-1----:R-:W-:Y:S04]  /*5c30*/  SHF.R.U32.HI R0, RZ, 0x15, R34 ;  /* 0x00000015ff007819 */ /* 0x002fe80000011622 */
[----:B------:R-:W-:Y:S01]  /*5c40*/  LOP3.LUT P1, RZ, R0, 0x3, R65, 0x48, !PT ;  /* 0x0000000300ff7812 */ /* 0x000fe20007824841 */
[----:B------:R-:W-:Y:S01]  /*5c50*/  @!UPT UIADD3 URZ, UPT, UPT, URZ, URZ, URZ ;  /* 0x000000fffffff290 */ /* 0x000fe2000fffe0ff */
[----:B--2---:R-:W-:Y:S11]  /*5c60*/  @P0 BRA `(.L_x_91) ;  /* 0x0000000000080947 */ /* 0x004ff60003800000 */
[----:B------:R-:W1:Y:S02]  /*5c70*/  SYNCS.PHASECHK.TRANS64.TRYWAIT P0, [R44+URZ+0xa0], R3 ;  /* 0x0000a0032c0075a7 */ /* 0x000e6400080011ff */
[----:B-1----:R-:W-:Y:S05]  /*5c80*/  @!P0 BRA `(.L_x_92) ;  /* 0x0000001c004c8947 */ /* 0x002fea0003800000 */
.L_x_91:
[----:B------:R-:W-:Y:S05]  /*5c90*/  @!P1 BRA `(.L_x_93) ;  /* 0x0000000000409947 */ /* 0x000fea0003800000 */
[----:B------:R-:W2:Y:S01]  /*5ca0*/  LDCU.64 UR8, c[0x4][0x70] ;  /* 0x01000e00ff0877ac */ /* 0x000ea20008000a00 */
[----:B-1----:R-:W-:Y:S01]  /*5cb0*/  MOV R3, 0x0 ;  /* 0x0000000000037802 */ /* 0x002fe20000000f00 */
[----:B------:R-:W-:Y:S02]  /*5cc0*/  HFMA2 R12, -RZ, RZ, 0, 5.9604644775390625e-08 ;  /* 0x00000001ff0c7431 */ /* 0x000fe400000001ff */
[----:B------:R-:W-:Y:S02]  /*5cd0*/  IMAD.MOV.U32 R8, RZ, RZ, 0x192 ;  /* 0x00000192ff087424 */ /* 0x000fe400078e00ff */
[----:B------:R-:W-:Y:S01]  /*5ce0*/  IMAD.MOV.U32 R13, RZ, RZ, RZ ;  /* 0x000000ffff0d7224 */ /* 0x000fe200078e00ff */
[----:B------:R-:W1:Y:S01]  /*5cf0*/  LDCU.64 UR6, c[0x4][0x78] ;  /* 0x01000f00ff0677ac */ /* 0x000e620008000a00 */
[----:B------:R-:W3:Y:S01]  /*5d00*/  LDC.64 R2, c[0x4][R3] ;  /* 0x0100000003027b82 */ /* 0x000ee20000000a00 */
[----:B------:R-:W5:Y:S01]  /*5d10*/  LDCU.64 UR4, c[0x4][0x10] ;  /* 0x01000200ff0477ac */ /* 0x000f620008000a00 */
[----:B--2---:R-:W-:Y:S01]  /*5d20*/  MOV R5, UR9 ;  /* 0x0000000900057c02 */ /* 0x004fe20008000f00 */
[----:B------:R-:W-:Y:S01]  /*5d30*/  IMAD.U32 R4, RZ, RZ, UR8 ;  /* 0x00000008ff047e24 */ /* 0x000fe2000f8e00ff */
[----:B-1----:R-:W-:Y:S01]  /*5d40*/  MOV R7, UR7 ;  /* 0x0000000700077c02 */ /* 0x002fe20008000f00 */
[----:B------:R-:W-:Y:S01]  /*5d50*/  IMAD.U32 R6, RZ, RZ, UR6 ;  /* 0x00000006ff067e24 */ /* 0x000fe2000f8e00ff */
[----:B-----5:R-:W-:Y:S01]  /*5d60*/  MOV R11, UR5 ;  /* 0x00000005000b7c02 */ /* 0x020fe20008000f00 */
[----:B------:R-:W-:Y:S02]  /*5d70*/  IMAD.U32 R10, RZ, RZ, UR4 ;  /* 0x00000004ff0a7e24 */ /* 0x000fe4000f8e00ff */
[----:B------:R-:W-:Y:S07]  /*5d80*/  LEPC R20, `(.L_x_93) ;  /* 0x000000001014794e */ /* 0x000fee0000000000 */
[----:B---34-:R-:W-:Y:S05]  /*5d90*/  CALL.ABS.NOINC R2 ;  /* 0x0000000002007343 */ /* 0x018fea0003c00000 */
.L_x_93:
[----:B-1-3--:R-:W-:Y:S01]  /*5da0*/  SHF.L.U32 R3, R40, 0x10, RZ ;  /* 0x0000001028037819 */ /* 0x00afe200000006ff */
[----:B------:R-:W-:Y:S05]  /*5db0*/  WARPSYNC.ALL ;  /* 0x0000000000007948 */ /* 0x000fea0003800000 */
[----:B------:R-:W-:Y:S01]  /*5dc0*/  R2UR UR4, R34 ;  /* 0x00000000220472ca */ /* 0x000fe200000e0000 */
[----:B------:R-:W-:Y:S01]  /*5dd0*/  BSSY.RECONVERGENT B0, `(.L_x_94) ;  /* 0x0000050000007945 */ /* 0x000fe20003800200 */
[----:B------:R-:W-:Y:S02]  /*5de0*/  SHF.L.U32 R20, R42, 0x10, RZ ;  /* 0x000000102a147819 */ /* 0x000fe400000006ff */
[----:B------:R-:W-:Y:S02]  /*5df0*/  SHF.L.U32 R75, R69, 0x1, RZ ;  /* 0x00000001454b7819 */ /* 0x000fe400000006ff */
[----:B------:R-:W-:Y:S07]  /*5e00*/  ISETP.NE.AND P0, PT, R70, RZ, PT ;  /* 0x000000ff4600720c */ /* 0x000fee0003f05270 */
[----:B------:R-:W1:Y:S02]  /*5e10*/  LDTM.16dp256bit.x4 R4, tmem[UR4] ;  /* 0x00000004000479ee */ /* 0x000e640008120000 */
[C---:B-1----:R-:W-:Y:S01]  /*5e20*/  FMUL R0, R33.reuse, R4 ;  /* 0x0000000421007220 */ /* 0x042fe20000400000 */
[----:B------:R-:W-:Y:S01]  /*5e30*/  LOP3.LUT R4, R40, 0xffff0000, RZ, 0xc0, !PT ;  /* 0xffff000028047812 */ /* 0x000fe200078ec0ff */
[----:B------:R-:W-:Y:S01]  /*5e40*/  FMUL R2, R33, R5 ;  /* 0x0000000521027220 */ /* 0x000fe20000400000 */
[----:B------:R-:W-:Y:S01]  /*5e50*/  SHF.L.U32 R5, R41, 0x10, RZ ;  /* 0x0000001029057819 */ /* 0x000fe200000006ff */
[----:B------:R-:W-:Y:S01]  /*5e60*/  FFMA R0, R35, R3, R0 ;  /* 0x0000000323007223 */ /* 0x000fe20000000000 */
[----:B------:R-:W-:Y:S01]  /*5e70*/  FMUL R3, R33, R6 ;  /* 0x0000000621037220 */ /* 0x000fe20000400000 */
[----:B------:R-:W-:Y:S01]  /*5e80*/  LOP3.LUT R6, R41, 0xffff0000, RZ, 0xc0, !PT ;  /* 0xffff000029067812 */ /* 0x000fe200078ec0ff */
[----:B------:R-:W-:Y:S01]  /*5e90*/  FFMA R2, R35, R4, R2 ;  /* 0x0000000423027223 */ /* 0x000fe20000000002 */
[----:B------:R-:W-:Y:S01]  /*5ea0*/  FMUL R7, R33, R7 ;  /* 0x0000000721077220 */ /* 0x000fe20000400000 */
[----:B------:R-:W-:Y:S01]  /*5eb0*/  FFMA R3, R35, R5, R3 ;  /* 0x0000000523037223 */ /* 0x000fe20000000003 */
[C---:B------:R-:W-:Y:S01]  /*5ec0*/  FMUL R4, R33.reuse, R8 ;  /* 0x0000000821047220 */ /* 0x040fe20000400000 */
[----:B------:R-:W-:Y:S01]  /*5ed0*/  FMUL R5, R33, R9 ;  /* 0x0000000921057220 */ /* 0x000fe20000400000 */
[----:B------:R-:W-:Y:S01]  /*5ee0*/  F2FP.BF16.F32.PACK_AB R36, R2, R0 ;  /* 0x000000000224723e */ /* 0x000fe200000010ff */
[C---:B------:R-:W-:Y:S01]  /*5ef0*/  FFMA R7, R35.reuse, R6, R7 ;  /* 0x0000000623077223 */ /* 0x040fe20000000007 */
[----:B------:R-:W-:Y:S01]  /*5f00*/  LOP3.LUT R0, R42, 0xffff0000, RZ, 0xc0, !PT ;  /* 0xffff00002a007812 */ /* 0x000fe200078ec0ff */
[----:B------:R-:W-:Y:S01]  /*5f10*/  FFMA R4, R35, R20, R4 ;  /* 0x0000001423047223 */ /* 0x000fe20000000004 */
[----:B------:R-:W-:Y:S01]  /*5f20*/  SHF.L.U32 R2, R43, 0x10, RZ ;  /* 0x000000102b027819 */ /* 0x000fe200000006ff */
[----:B------:R-:W-:Y:S01]  /*5f30*/  FMUL R6, R33, R10 ;  /* 0x0000000a21067220 */ /* 0x000fe20000400000 */
[----:B------:R-:W-:Y:S01]  /*5f40*/  F2FP.BF16.F32.PACK_AB R37, R7, R3 ;  /* 0x000000030725723e */ /* 0x000fe200000010ff */
[----:B------:R-:W-:Y:S01]  /*5f50*/  FFMA R5, R35, R0, R5 ;  /* 0x0000000023057223 */ /* 0x000fe20000000005 */
[----:B------:R-:W-:Y:S01]  /*5f60*/  LOP3.LUT R3, R43, 0xffff0000, RZ, 0xc0, !PT ;  /* 0xffff00002b037812 */ /* 0x000fe200078ec0ff */
[----:B------:R-:W-:Y:S01]  /*5f70*/  FFMA R6, R35, R2, R6 ;  /* 0x0000000223067223 */ /* 0x000fe20000000006 */
[C---:B----4-:R-:W-:Y:S01]  /*5f80*/  SHF.L.U32 R7, R48.reuse, 0x10, RZ ;  /* 0x0000001030077819 */ /* 0x050fe200000006ff */
[C---:B------:R-:W-:Y:S01]  /*5f90*/  FMUL R11, R33.reuse, R11 ;  /* 0x0000000b210b7220 */ /* 0x040fe20000400000 */
[----:B------:R-:W-:Y:S01]  /*5fa0*/  LOP3.LUT R0, R48, 0xffff0000, RZ, 0xc0, !PT ;  /* 0xffff000030007812 */ /* 0x000fe200078ec0ff */
[----:B------:R-:W-:Y:S01]  /*5fb0*/  FMUL R8, R33, R12 ;  /* 0x0000000c21087220 */ /* 0x000fe20000400000 */
[----:B------:R-:W-:Y:S01]  /*5fc0*/  SHF.L.U32 R2, R49, 0x10, RZ ;  /* 0x0000001031027819 */ /* 0x000fe200000006ff */
[----:B------:R-:W-:Y:S01]  /*5fd0*/  FMUL R9, R33, R13 ;  /* 0x0000000d21097220 */ /* 0x000fe20000400000 */
[----:B------:R-:W-:Y:S01]  /*5fe0*/  F2FP.BF16.F32.PACK_AB R38, R5, R4 ;  /* 0x000000040526723e */ /* 0x000fe200000010ff */
[C---:B------:R-:W-:Y:S01]  /*5ff0*/  FFMA R11, R35.reuse, R3, R11 ;  /* 0x00000003230b7223 */ /* 0x040fe2000000000b */
[----:B------:R-:W-:Y:S01]  /*6000*/  MOV R5, UR56 ;  /* 0x0000003800057c02 */ /* 0x000fe20008000f00 */
[----:B------:R-:W-:Y:S01]  /*6010*/  FFMA R8, R35, R7, R8 ;  /* 0x0000000723087223 */ /* 0x000fe20000000008 */
[----:B------:R-:W-:Y:S01]  /*6020*/  SHF.L.U32 R3, R51, 0x10, RZ ;  /* 0x0000001033037819 */ /* 0x000fe200000006ff */
[----:B------:R-:W-:Y:S01]  /*6030*/  FFMA R9, R35, R0, R9 ;  /* 0x0000000023097223 */ /* 0x000fe20000000009 */
[----:B------:R-:W-:Y:S01]  /*6040*/  LOP3.LUT R0, R49, 0xffff0000, RZ, 0xc0, !PT ;  /* 0xffff000031007812 */ /* 0x000fe200078ec0ff */
[----:B------:R-:W-:Y:S01]  /*6050*/  FMUL R10, R33, R14 ;  /* 0x0000000e210a7220 */ /* 0x000fe20000400000 */
[----:B------:R-:W-:Y:S01]  /*6060*/  LOP3.LUT R4, R51, 0xffff0000, RZ, 0xc0, !PT ;  /* 0xffff000033047812 */ /* 0x000fe200078ec0ff */
[C---:B------:R-:W-:Y:S01]  /*6070*/  FMUL R15, R33.reuse, R15 ;  /* 0x0000000f210f7220 */ /* 0x040fe20000400000 */
[----:B------:R-:W-:Y:S01]  /*6080*/  FMUL R12, R33, R16 ;  /* 0x00000010210c7220 */ /* 0x000fe20000400000 */
[C---:B------:R-:W-:Y:S01]  /*6090*/  FFMA R10, R35.reuse, R2, R10 ;  /* 0x00000002230a7223 */ /* 0x040fe2000000000a */
[C---:B------:R-:W-:Y:S01]  /*60a0*/  LOP3.LUT R2, R50.reuse, 0xffff0000, RZ, 0xc0, !PT ;  /* 0xffff000032027812 */ /* 0x040fe200078ec0ff */
[----:B------:R-:W-:Y:S01]  /*60b0*/  FFMA R15, R35, R0, R15 ;  /* 0x00000000230f7223 */ /* 0x000fe2000000000f */
[----:B------:R-:W-:Y:S01]  /*60c0*/  SHF.L.U32 R0, R50, 0x10, RZ ;  /* 0x0000001032007819 */ /* 0x000fe200000006ff */
[C---:B------:R-:W-:Y:S01]  /*60d0*/  FMUL R13, R33.reuse, R17 ;  /* 0x00000011210d7220 */ /* 0x040fe20000400000 */
[C---:B------:R-:W-:Y:S01]  /*60e0*/  FMUL R14, R33.reuse, R18 ;  /* 0x00000012210e7220 */ /* 0x040fe20000400000 */
[----:B------:R-:W-:Y:S01]  /*60f0*/  FMUL R19, R33, R19 ;  /* 0x0000001321137220 */ /* 0x000fe20000400000 */
[----:B------:R-:W-:Y:S01]  /*6100*/  LEA R5, R5, R64, 0xb ;  /* 0x0000004005057211 */ /* 0x000fe200078e58ff */
[C---:B------:R-:W-:Y:S01]  /*6110*/  FFMA R12, R35.reuse, R0, R12 ;  /* 0x00000000230c7223 */ /* 0x040fe2000000000c */
[C---:B------:R-:W-:Y:S01]  /*6120*/  FFMA R13, R35.reuse, R2, R13 ;  /* 0x00000002230d7223 */ /* 0x040fe2000000000d */
[C---:B------:R-:W-:Y:S01]  /*6130*/  FFMA R14, R35.reuse, R3, R14 ;  /* 0x00000003230e7223 */ /* 0x040fe2000000000e */
[----:B------:R-:W-:Y:S01]  /*6140*/  FFMA R19, R35, R4, R19 ;  /* 0x0000000423137223 */ /* 0x000fe20000000013 */
[----:B------:R-:W-:Y:S02]  /*6150*/  F2FP.BF16.F32.PACK_AB R39, R11, R6 ;  /* 0x000000060b27723e */ /* 0x000fe400000010ff */
[----:B------:R-:W-:Y:S02]  /*6160*/  LEA R5, R5, UR48, 0x1 ;  /* 0x0000003005057c11 */ /* 0x000fe4000f8e08ff */
[----:B------:R-:W-:Y:S02]  /*6170*/  F2FP.BF16.F32.PACK_AB R8, R9, R8 ;  /* 0x000000080908723e */ /* 0x000fe400000010ff */
[----:B------:R-:W-:Y:S01]  /*6180*/  F2FP.BF16.F32.PACK_AB R9, R15, R10 ;  /* 0x0000000a0f09723e */ /* 0x000fe200000010ff */
[----:B------:R1:W-:Y:S01]  /*6190*/  STSM.16.M88.4 [R5+0x200], R36 ;  /* 0x0002002405007844 */ /* 0x0003e20000000200 */
[----:B------:R-:W-:Y:S02]  /*61a0*/  F2FP.BF16.F32.PACK_AB R10, R13, R12 ;  /* 0x0000000c0d0a723e */ /* 0x000fe400000010ff */
[----:B------:R-:W-:Y:S02]  /*61b0*/  F2FP.BF16.F32.PACK_AB R11, R19, R14 ;  /* 0x0000000e130b723e */ /* 0x000fe400000010ff */
[----:B------:R-:W-:Y:S05]  /*61c0*/  IADD3 R0, PT, PT, R75, 0x200, R5 ;  /* 0x000002004b007810 */ /* 0x000fea0007ffe005 */
[----:B------:R1:W-:Y:S01]  /*61d0*/  STSM.16.M88.4 [R0], R8 ;  /* 0x0000000800007844 */ /* 0x0003e20000000200 */
[----:B------:R-:W-:Y:S01]  /*61e0*/  @!PT LDS RZ, [RZ] ;  /* 0x00000000fffff984 */ /* 0x000fe20000000800 */
[----:B------:R-:W-:Y:S01]  /*61f0*/  @!PT LDS RZ, [RZ] ;  /* 0x00000000fffff984 */ /* 0x000fe20000000800 */
[----:B------:R-:W-:Y:S01]  /*6200*/  @!PT LDS RZ, [RZ] ;  /* 0x00000000fffff984 */ /* 0x000fe20000000800 */
[----:B------:R-:W-:Y:S01]  /*6210*/  @!PT LDS RZ, [RZ] ;  /* 0x00000000fffff984 */ /* 0x000fe20000000800 */
[----:B------:R2:W-:Y:S07]  /*6220*/  MEMBAR.ALL.CTA ;  /* 0x0000000000007992 */ /* 0x0005ee0000008000 */
[----:B--2---:R-:W2:Y:S02]  /*6230*/  FENCE.VIEW.ASYNC.S ;  /* 0x00000000000073c6 */ /* 0x004ea40000000000 */
[----:B--2---:R-:W-:Y:S06]  /*6240*/  BAR.SYNC.DEFER_BLOCKING 0x1, 0x80 ;  /* 0x0042000000007b1d */ /* 0x004fec0000010000 */
[----:B------:R-:W-:Y:S05]  /*6250*/  @P0 BRA `(.L_x_95) ;  /* 0x00000000001c0947 */ /* 0x000fea0003800000 */
[----:B------:R-:W-:Y:S02]  /*6260*/  UIADD3 UR6, UP0, UPT, UR54, 0x680, URZ ;  /* 0x0000068036067890 */ /* 0x000fe4000ff1e0ff */
[----:B------:R-:W-:Y:S02]  /*6270*/  ULEA UR4, UR56, UR48, 0xc ;  /* 0x0000003038047291 */ /* 0x000fe4000f8e60ff */
[----:B------:R-:W-:Y:S02]  /*6280*/  UIADD3.X UR7, UPT, UPT, URZ, UR55, URZ, UP0, !UPT ;  /* 0x00000037ff077290 */ /* 0x000fe400087fe4ff */
[----:B------:R-:W-:Y:S01]  /*6290*/  UIADD3 UR40, UPT, UPT, UR4, 0x200, URZ ;  /* 0x0000020004287890 */ /* 0x000fe2000fffe0ff */
[----:B------:R-:W-:Y:S08]  /*62a0*/  UMOV UR43, UR36 ;  /* 0x00000024002b7c82 */ /* 0x000ff00008000000 */
[----:B------:R2:W-:Y:S02]  /*62b0*/  UTMASTG.3D [UR40], [UR6] ;  /* 0x00000028060073b5 */ /* 0x0005e40008010000 */
[----:B--2---:R0:W-:Y:S02]  /*62c0*/  UTMACMDFLUSH ;  /* 0x00000000000079b7 */ /* 0x0041e40000000000 */
.L_x_95:
[----:B------:R-:W-:Y:S05]  /*62d0*/  BSYNC.RECONVERGENT B0 ;  /* 0x0000000000007941 */ /* 0x000fea0003800200 */
.L_x_94:
[----:B------:R-:W-:Y:S01]  /*62e0*/  UIADD3 UR40, UPT, UPT, UR56, 0x1, URZ ;  /* 0x0000000138287890 */ /* 0x000fe2000fffe0ff */
[----:B------:R-:W-:Y:S03]  /*62f0*/  BSSY.RECONVERGENT B0, `(.L_x_96) ;  /* 0x0000005000007945 */ /* 0x000fe60003800200 */
[----:B------:R-:W-:Y:S04]  /*6300*/  UISETP.NE.AND UP0, UPT, UR40, 0x3, UPT ;  /* 0x000000032800788c */ /* 0x000fe8000bf05270 */
[----:B------:R-:W-:Y:S01]  /*6310*/  USEL UR43, UR40, URZ, UP0 ;  /* 0x000000ff282b7287 */ /* 0x000fe20008000000 */
[----:B------:R-:W-:Y:S11]  /*6320*/  @P0 BRA `(.L_x_97) ;  /* 0x0000000000040947 */ /* 0x000ff60003800000 */
[----:B------:R-:W-:Y:S04]  /*6330*/  DEPBAR.LE SB0, 0x1 ;  /* 0x000080400000791a */ /* 0x000fe80000000000 */
.L_x_97:
[----:B------:R-:W-:Y:S05]  /*6340*/  BSYNC.RECONVERGENT B0 ;  /* 0x0000000000007941 */ /* 0x000fea0003800200 */
.L_x_96:
[----:B------:R-:W-:Y:S01]  /*6350*/  BAR.SYNC.DEFER_BLOCKING 0x1, 0x80 ;  /* 0x0042000000007b1d */ /* 0x000fe20000010000 */
[----:B------:R-:W-:Y:S01]  /*6360*/  ISETP.NE.AND P1, PT, R74, RZ, PT ;  /* 0x000000ff4a00720c */ /* 0x000fe20003f25270 */
[----:B------:R-:W-:Y:S01]  /*6370*/  UISETP.NE.AND UP0, UPT, UR50, URZ, UPT ;  /* 0x000000ff3200728c */ /* 0x000fe2000bf05270 */
[----:B------:R-:W-:Y:S11]  /*6380*/  LEA R2, R46, UR48, 0x3 ;  /* 0x000000302e027c11 */ /* 0x000ff6000f8e18ff */
[----:B------:R-:W-:Y:S01]  /*6390*/  @P1 SHF.L.U32 R3, R45, 0x1f, RZ ;  /* 0x0000001f2d031819 */ /* 0x000fe200000006ff */
[----:B------:R-:W-:Y:S06]  /*63a0*/  BRA.U !UP0, `(.L_x_98) ;  /* 0x0000000108247547 */ /* 0x000fec000b800000 */
[----:B------:R-:W-:Y:S01]  /*63b0*/  IMAD.U32 R4, RZ, RZ, UR49 ;  /* 0x00000031ff047e24 */ /* 0x000fe2000f8e00ff */
[----:B-1----:R-:W-:Y:S01]  /*63c0*/  MOV R0, UR37 ;  /* 0x0000002500007c02 */ /* 0x002fe20008000f00 */
[----:B------:R-:W-:Y:S03]  /*63d0*/  UIADD3 UR49, UPT, UPT, UR49, 0x1, URZ ;  /* 0x0000000131317890 */ /* 0x000fe6000fffe0ff */
[----:B------:R-:W-:Y:S01]  /*63e0*/  @P1 LEA R4, R4, UR48, 0x3 ;  /* 0x0000003004041c11 */ /* 0x000fe2000f8e18ff */
[----:B------:R-:W-:Y:S04]  /*63f0*/  UISETP.NE.AND UP0, UPT, UR49, 0x3, UPT ;  /* 0x000000033100788c */ /* 0x000fe8000bf05270 */
[----:B------:R-:W-:Y:S01]  /*6400*/  @P1 VIADD R4, R4, 0x58 ;  /* 0x0000005804041836 */ /* 0x000fe20000000000 */
[----:B------:R-:W-:Y:S04]  /*6410*/  USEL UR49, UR49, URZ, UP0 ;  /* 0x000000ff31317287 */ /* 0x000fe80008000000 */
[----:B------:R-:W-:Y:S04]  /*6420*/  @P1 PRMT R0, R0, 0x654, R4 ;  /* 0x0000065400001816 */ /* 0x000fe80000000004 */
[----:B------:R2:W-:Y:S04]  /*6430*/  @P1 SYNCS.ARRIVE.TRANS64.RED.A1T0 RZ, [R0+URZ], RZ ;  /* 0x000000ff00ff19a7 */ /* 0x0005e800081004ff */
.L_x_98:
[----:B------:R-:W3:Y:S01]  /*6440*/  @P1 SYNCS.PHASECHK.TRANS64.TRYWAIT P0, [R2+URZ+0x40], R3 ;  /* 0x00004003020015a7 */ /* 0x000ee200080011ff */
[----:B------:R-:W-:Y:S01]  /*6450*/  BSSY B1, `(.L_x_99) ;  /* 0x0000013000017945 */ /* 0x000fe20003800000 */
[----:B---3--:R-:W-:Y:S03]  /*6460*/  @P1 SEL R47, RZ, 0x1, !P0 ;  /* 0x00000001ff2f1807 */ /* 0x008fe60004000000 */
[----:B------:R-:W-:Y:S05]  /*6470*/  @!P1 BRA `(.L_x_100) ;  /* 0x0000000000409947 */ /* 0x000fea0003800000 */
[----:B------:R-:W-:Y:S01]  /*6480*/  ISETP.NE.AND P1, PT, R76, RZ, PT ;  /* 0x000000ff4c00720c */ /* 0x000fe20003f25270 */
[----:B------:R-:W-:Y:S01]  /*6490*/  BSSY B0, `(.L_x_101) ;  /* 0x0000009000007945 */ /* 0x000fe20003800000 */
[----:B------:R-:W-:Y:S11]  /*64a0*/  ISETP.NE.AND P0, PT, R47, RZ, PT ;  /* 0x000000ff2f00720c */ /* 0x000ff60003f05270 */
[----:B------:R-:W-:Y:S05]  /*64b0*/  @P1 IMAD R3, R46, 0x800, R64 ;  /* 0x000008002e031824 */ /* 0x000fea00078e0240 */
[----:B------:R-:W-:Y:S05]  /*64c0*/  @P1 LEA R3, R3, UR48, 0x1 ;  /* 0x0000003003031c11 */ /* 0x000fea000f8e08ff */
[----:B-12---:R-:W-:Y:S01]  /*64d0*/  @P1 IMAD.IADD R0, R75, 0x1, R3 ;  /* 0x000000014b001824 */ /* 0x006fe200078e0203 */
[----:B------:R-:W-:Y:S06]  /*64e0*/  @P0 BRA `(.L_x_102) ;  /* 0x00000000000c0947 */ /* 0x000fec0003800000 */
[----:B------:R-:W-:Y:S04]  /*64f0*/  SHF.L.U32 R45, R45, 0x1f, RZ ;  /* 0x0000001f2d2d7819 */ /* 0x000fe800000006ff */
[----:B------:R-:W1:Y:S02]  /*6500*/  SYNCS.PHASECHK.TRANS64.TRYWAIT P0, [R2+URZ+0x40], R45 ;  /* 0x0000402d020075a7 */ /* 0x000e6400080011ff */
[----:B-1----:R-:W-:Y:S05]  /*6510*/  @!P0 BRA `(.L_x_103) ;  /* 0x00000014003c8947 */ /* 0x002fea0003800000 */
.L_x_102:
[----:B------:R-:W-:Y:S05]  /*6520*/  BSYNC B0 ;  /* 0x0000000000007941 */ /* 0x000fea0003800000 */
.L_x_101:
[----:B------:R-:W-:Y:S11]  /*6530*/  ISETP.NE.AND P0, PT, R76, RZ, PT ;  /* 0x000000ff4c00720c */ /* 0x000ff60003f05270 */
[----:B------:R-:W-:Y:S02]  /*6540*/  @!UPT UIADD3 URZ, UPT, UPT, URZ, URZ, URZ ;  /* 0x000000fffffff290 */ /* 0x000fe4000fffe0ff */
[----:B------:R-:W-:Y:S05]  /*6550*/  @P0 WARPSYNC.ALL ;  /* 0x0000000000000948 */ /* 0x000fea0003800000 */
[----:B------:R3:W4:Y:S04]  /*6560*/  @P0 LDSM.16.M88.4 R40, [R3+0x200] ;  /* 0x000200000328083b */ /* 0x0007280000000200 */
[----:B------:R3:W2:Y:S02]  /*6570*/  @P0 LDSM.16.M88.4 R48, [R0+0x200] ;  /* 0x000200000030083b */ /* 0x0006a40000000200 */
.L_x_100:
[----:B------:R-:W-:Y:S05]  /*6580*/  BSYNC B1 ;  /* 0x0000000000017941 */ /* 0x000fea0003800000 */
.L_x_99:
[----:B-123--:R-:W-:Y:S05]  /*6590*/  VIADD R0, R34, 0x20 ;  /* 0x0000002022007836 */ /* 0x00efea0000000000 */
[----:B------:R-:W-:Y:S04]  /*65a0*/  SHF.R.U32.HI R0, RZ, 0x15, R0 ;  /* 0x00000015ff007819 */ /* 0x000fe80000011600 */
[----:B------:R-:W-:Y:S11]  /*65b0*/  LOP3.LUT P0, RZ, R0, 0x3, R65, 0x48, !PT ;  /* 0x0000000300ff7812 */ /* 0x000ff60007804841 */
[----:B------:R-:W-:Y:S02]  /*65c0*/  @!UPT UIADD3 URZ, UPT, UPT, URZ, URZ, URZ ;  /* 0x000000fffffff290 */ /* 0x000fe4000fffe0ff */
[----:B------:R-:W-:Y:S05]  /*65d0*/  @!P0 BRA `(.L_x_104) ;  /* 0x0000000000408947 */ /* 0x000fea0003800000 */
[----:B------:R-:W1:Y:S01]  /*65e0*/  LDCU.64 UR8, c[0x4][0x70] ;  /* 0x01000e00ff0877ac */ /* 0x000e620008000a00 */
[----:B------:R-:W-:Y:S01]  /*65f0*/  MOV R3, 0x0 ;  /* 0x0000000000037802 */ /* 0x000fe20000000f00 */
[----:B------:R-:W-:Y:S02]  /*6600*/  HFMA2 R12, -RZ, RZ, 0, 5.9604644775390625e-08 ;  /* 0x00000001ff0c7431 */ /* 0x000fe400000001ff */
[----:B------:R-:W-:Y:S02]  /*6610*/  IMAD.MOV.U32 R8, RZ, RZ, 0x192 ;  /* 0x00000192ff087424 */ /* 0x000fe400078e00ff */
[----:B------:R-:W-:Y:S01]  /*6620*/  IMAD.MOV.U32 R13, RZ, RZ, RZ ;  /* 0x000000ffff0d7224 */ /* 0x000fe200078e00ff */
[----:B------:R-:W2:Y:S01]  /*6630*/  LDCU.64 UR6, c[0x4][0x78] ;  /* 0x01000f00ff0677ac */ /* 0x000ea20008000a00 */
[----:B------:R-:W3:Y:S01]  /*6640*/  LDC.64 R2, c[0x4][R3] ;  /* 0x0100000003027b82 */ /* 0x000ee20000000a00 */
[----:B------:R-:W5:Y:S01]  /*6650*/  LDCU.64 UR4, c[0x4][0x10] ;  /* 0x01000200ff0477ac */ /* 0x000f620008000a00 */
[----:B-1----:R-:W-:Y:S01]  /*6660*/  MOV R5, UR9 ;  /* 0x0000000900057c02 */ /* 0x002fe20008000f00 */
[----:B------:R-:W-:Y:S01]  /*6670*/  IMAD.U32 R4, RZ, RZ, UR8 ;  /* 0x00000008ff047e24 */ /* 0x000fe2000f8e00ff */
[----:B--2---:R-:W-:Y:S01]  /*6680*/  MOV R7, UR7 ;  /* 0x0000000700077c02 */ /* 0x004fe20008000f00 */
[----:B------:R-:W-:Y:S01]  /*6690*/  IMAD.U32 R6, RZ, RZ, UR6 ;  /* 0x00000006ff067e24 */ /* 0x000fe2000f8e00ff */
[----:B-----5:R-:W-:Y:S01]  /*66a0*/  MOV R11, UR5 ;  /* 0x00000005000b7c02 */ /* 0x020fe20008000f00 */
[----:B------:R-:W-:Y:S02]  /*66b0*/  IMAD.U32 R10, RZ, RZ, UR4 ;  /* 0x00000004ff0a7e24 */ /* 0x000fe4000f8e00ff */
[----:B------:R-:W-:Y:S07]  /*66c0*/  LEPC R20, `(.L_x_104) ;  /* 0x000000001014794e */ /* 0x000fee0000000000 */
[----:B---34-:R-:W-:Y:S05]  /*66d0*/  CALL.ABS.NOINC R2 ;  /* 0x0000000002007343 */ /* 0x018fea0003c00000 */
.L_x_104:
[----:B------:R-:W-:Y:S01]  /*66e0*/  ISETP.NE.AND P0, PT, R70, RZ, PT ;  /* 0x000000ff4600720c */ /* 0x000fe20003f05270 */
[----:B------:R-:W-:Y:S05]  /*66f0*/  WARPSYNC.ALL ;  /* 0x0000000000007948 */ /* 0x000fea0003800000 */
[----:B------:R-:W-:Y:S01]  /*6700*/  R2UR UR4, R34 ;  /* 0x00000000220472ca */ /* 0x000fe200000e0000 */
[----:B------:R-:W-:Y:S01]  /*6710*/  BSSY.RECONVERGENT B0, `(.L_x_105) ;  /* 0x0000056000007945 */ /* 0x000fe20003800200 */
[C---:B----4-:R-:W-:Y:S02]  /*6720*/  SHF.L.U32 R20, R40.reuse, 0x10, RZ ;  /* 0x0000001028147819 */ /* 0x050fe400000006ff */
[----:B------:R-:W-:Y:S02]  /*6730*/  LOP3.LUT R21, R40, 0xffff0000, RZ, 0xc0, !PT ;  /* 0xffff000028157812 */ /* 0x000fe400078ec0ff */
[C---:B------:R-:W-:Y:S02]  /*6740*/  SHF.L.U32 R34, R41.reuse, 0x10, RZ ;  /* 0x0000001029227819 */ /* 0x040fe400000006ff */
[----:B------:R-:W-:Y:S02]  /*6750*/  R2UR UR5, R44 ;  /* 0x000000002c0572ca */ /* 0x000fe400000e0000 */
[----:B------:R-:W-:Y:S02]  /*6760*/  LOP3.LUT R36, R41, 0xffff0000, RZ, 0xc0, !PT ;  /* 0xffff000029247812 */ /* 0x000fe400078ec0ff */
[C---:B------:R-:W-:Y:S01]  /*6770*/  SHF.L.U32 R37, R42.reuse, 0x10, RZ ;  /* 0x000000102a257819 */ /* 0x040fe200000006ff */
[----:B------:R-:W1:Y:S01]  /*6780*/  LDTM.16dp256bit.x4 R4, tmem[UR4+0x20] ;  /* 0x00002004000479ee */ /* 0x000e620008120000 */
[----:B------:R-:W-:Y:S01]  /*6790*/  LOP3.LUT R38, R42, 0xffff0000, RZ, 0xc0, !PT ;  /* 0xffff00002a267812 */ /* 0x000fe200078ec0ff */
[----:B------:R-:W-:Y:S01]  /*67a0*/  NOP ;  /* 0x0000000000007918 */ /* 0x000fe20000000000 */
[C---:B------:R-:W-:Y:S02]  /*67b0*/  SHF.L.U32 R39, R43.reuse, 0x10, RZ ;  /* 0x000000102b277819 */ /* 0x040fe400000006ff */
[----:B------:R-:W-:Y:S02]  /*67c0*/  LOP3.LUT R40, R43, 0xffff0000, RZ, 0xc0, !PT ;  /* 0xffff00002b287812 */ /* 0x000fe400078ec0ff */
[C---:B------:R-:W-:Y:S01]  /*67d0*/  SHF.L.U32 R41, R48.reuse, 0x10, RZ ;  /* 0x0000001030297819 */ /* 0x040fe200000006ff */
[----:B------:R-:W-:Y:S01]  /*67e0*/  UIADD3 UR5, UPT, UPT, UR5, 0xc0, URZ ;  /* 0x000000c005057890 */ /* 0x000fe2000fffe0ff */
[----:B------:R-:W-:Y:S02]  /*67f0*/  LOP3.LUT R42, R48, 0xffff0000, RZ, 0xc0, !PT ;  /* 0xffff0000302a7812 */ /* 0x000fe400078ec0ff */
[C---:B------:R-:W-:Y:S01]  /*6800*/  SHF.L.U32 R43, R49.reuse, 0x10, RZ ;  /* 0x00000010312b7819 */ /* 0x040fe200000006ff */
[----:B------:R-:W-:Y:S01]  /*6810*/  UPRMT UR5, UR37, 0x654, UR5 ;  /* 0x0000065425057896 */ /* 0x000fe20008000005 */
[----:B------:R-:W-:Y:S02]  /*6820*/  LOP3.LUT R44, R49, 0xffff0000, RZ, 0xc0, !PT ;  /* 0xffff0000312c7812 */ /* 0x000fe400078ec0ff */
[C---:B------:R-:W-:Y:S02]  /*6830*/  SHF.L.U32 R45, R50.reuse, 0x10, RZ ;  /* 0x00000010322d7819 */ /* 0x040fe400000006ff */
[----:B------:R-:W-:Y:S02]  /*6840*/  LOP3.LUT R46, R50, 0xffff0000, RZ, 0xc0, !PT ;  /* 0xffff0000322e7812 */ /* 0x000fe400078ec0ff */
[C---:B------:R-:W-:Y:S02]  /*6850*/  SHF.L.U32 R47, R51.reuse, 0x10, RZ ;  /* 0x00000010332f7819 */ /* 0x040fe400000006ff */
[----:B-1----:R-:W-:Y:S01]  /*6860*/  SYNCS.ARRIVE.TRANS64.RED.A1T0 RZ, [UR5], RZ ;  /* 0x000000ffffff79a7 */ /* 0x002fe20008100405 */
[----:B------:R-:W-:Y:S01]  /*6870*/  LOP3.LUT R48, R51, 0xffff0000, RZ, 0xc0, !PT ;  /* 0xffff000033307812 */ /* 0x000fe200078ec0ff */
[C---:B------:R-:W-:Y:S01]  /*6880*/  FMUL R4, R33.reuse, R4 ;  /* 0x0000000421047220 */ /* 0x040fe20000400000 */
[C---:B------:R-:W-:Y:S01]  /*6890*/  FMUL R5, R33.reuse, R5 ;  /* 0x0000000521057220 */ /* 0x040fe20000400000 */
[C---:B------:R-:W-:Y:S01]  /*68a0*/  FMUL R6, R33.reuse, R6 ;  /* 0x0000000621067220 */ /* 0x040fe20000400000 */
[----:B------:R-:W-:Y:S01]  /*68b0*/  FMUL R7, R33, R7 ;  /* 0x0000000721077220 */ /* 0x000fe20000400000 */
[C---:B------:R-:W-:Y:S01]  /*68c0*/  FFMA R4, R35.reuse, R20, R4 ;  /* 0x0000001423047223 */ /* 0x040fe20000000004 */
[C---:B------:R-:W-:Y:S01]  /*68d0*/  FFMA R5, R35.reuse, R21, R5 ;  /* 0x0000001523057223 */ /* 0x040fe20000000005 */
[C---:B------:R-:W-:Y:S01]  /*68e0*/  FFMA R6, R35.reuse, R34, R6 ;  /* 0x0000002223067223 */ /* 0x040fe20000000006 */
[----:B------:R-:W-:Y:S01]  /*68f0*/  FFMA R7, R35, R36, R7 ;  /* 0x0000002423077223 */ /* 0x000fe20000000007 */
[C---:B------:R-:W-:Y:S01]  /*6900*/  FMUL R8, R33.reuse, R8 ;  /* 0x0000000821087220 */ /* 0x040fe20000400000 */
[----:B------:R-:W-:Y:S01]  /*6910*/  FMUL R9, R33, R9 ;  /* 0x0000000921097220 */ /* 0x000fe20000400000 */
[----:B------:R-:W-:Y:S01]  /*6920*/  F2FP.BF16.F32.PACK_AB R4, R5, R4 ;  /* 0x000000040504723e */ /* 0x000fe200000010ff */
[----:B------:R-:W-:Y:S01]  /*6930*/  FMUL R10, R33, R10 ;  /* 0x0000000a210a7220 */ /* 0x000fe20000400000 */
[----:B------:R-:W-:Y:S01]  /*6940*/  F2FP.BF16.F32.PACK_AB R5, R7, R6 ;  /* 0x000000060705723e */ /* 0x000fe200000010ff */
[C---:B------:R-:W-:Y:S01]  /*6950*/  FFMA R8, R35.reuse, R37, R8 ;  /* 0x0000002523087223 */ /* 0x040fe20000000008 */
[----:B------:R-:W-:Y:S01]  /*6960*/  FFMA R9, R35, R38, R9 ;  /* 0x0000002623097223 */ /* 0x000fe20000000009 */
[C---:B------:R-:W-:Y:S01]  /*6970*/  FMUL R11, R33.reuse, R11 ;  /* 0x0000000b210b7220 */ /* 0x040fe20000400000 */
[C---:B------:R-:W-:Y:S01]  /*6980*/  FMUL R0, R33.reuse, R12 ;  /* 0x0000000c21007220 */ /* 0x040fe20000400000 */
[----:B------:R-:W-:Y:S01]  /*6990*/  FMUL R2, R33, R13 ;  /* 0x0000000d21027220 */ /* 0x000fe20000400000 */
[----:B------:R-:W-:Y:S01]  /*69a0*/  FFMA R10, R35, R39, R10 ;  /* 0x00000027230a7223 */ /* 0x000fe2000000000a */
[----:B------:R-:W-:Y:S01]  /*69b0*/  FMUL R3, R33, R14 ;  /* 0x0000000e21037220 */ /* 0x000fe20000400000 */
[----:B------:R-:W-:Y:S01]  /*69c0*/  F2FP.BF16.F32.PACK_AB R6, R9, R8 ;  /* 0x000000080906723e */ /* 0x000fe200000010ff */
[----:B------:R-:W-:Y:S01]  /*69d0*/  FFMA R11, R35, R40, R11 ;  /* 0x00000028230b7223 */ /* 0x000fe2000000000b */
[C---:B------:R-:W-:Y:S01]  /*69e0*/  FMUL R15, R33.reuse, R15 ;  /* 0x0000000f210f7220 */ /* 0x040fe20000400000 */
[----:B------:R-:W-:Y:S01]  /*69f0*/  FMUL R12, R33, R16 ;  /* 0x00000010210c7220 */ /* 0x000fe20000400000 */
[----:B------:R-:W-:Y:S01]  /*6a00*/  FFMA R0, R35, R41, R0 ;  /* 0x0000002923007223 */ /* 0x000fe20000000000 */
[----:B------:R-:W-:Y:S01]  /*6a10*/  MOV R8, UR43 ;  /* 0x0000002b00087c02 */ /* 0x000fe20008000f00 */
[----:B------:R-:W-:Y:S01]  /*6a20*/  FMUL R13, R33, R17 ;  /* 0x00000011210d7220 */ /* 0x000fe20000400000 */
[----:B------:R-:W-:Y:S01]  /*6a30*/  FFMA R2, R35, R42, R2 ;  /* 0x0000002a23027223 */ /* 0x000fe20000000002 */
[----:B------:R-:W-:Y:S01]  /*6a40*/  FMUL R14, R33, R18 ;  /* 0x00000012210e7220 */ /* 0x000fe20000400000 */
[C---:B------:R-:W-:Y:S01]  /*6a50*/  FFMA R3, R35.reuse, R43, R3 ;  /* 0x0000002b23037223 */ /* 0x040fe20000000003 */
[----:B------:R-:W-:Y:S01]  /*6a60*/  FFMA R15, R35, R44, R15 ;  /* 0x0000002c230f7223 */ /* 0x000fe2000000000f */
[----:B------:R-:W-:Y:S01]  /*6a70*/  FMUL R19, R33, R19 ;  /* 0x0000001321137220 */ /* 0x000fe20000400000 */
[C---:B------:R-:W-:Y:S01]  /*6a80*/  FFMA R12, R35.reuse, R45, R12 ;  /* 0x0000002d230c7223 */ /* 0x040fe2000000000c */
[----:B------:R-:W-:Y:S01]  /*6a90*/  LEA R8, R8, R64, 0xb ;  /* 0x0000004008087211 */ /* 0x000fe200078e58ff */
        /* <DEDUP_REMOVED lines=22> */
[----:B------:R-:W-:Y:S02]  /*6c00*/  UIADD3 UR5, UPT, UPT, UR41, 0x20, URZ ;  /* 0x0000002029057890 */ /* 0x000fe4000fffe0ff */
[----:B------:R-:W-:Y:S02]  /*6c10*/  UIADD3 UR4, UPT, UPT, UR10, 0x200, URZ ;  /* 0x000002000a047890 */ /* 0x000fe4000fffe0ff */
[----:B------:R-:W-:Y:S01]  /*6c20*/  UIADD3.X UR9, UPT, UPT, URZ, UR55, URZ, UP0, !UPT ;  /* 0x00000037ff097290 */ /* 0x000fe200087fe4ff */
[----:B------:R-:W-:Y:S01]  /*6c30*/  UMOV UR6, UR42 ;  /* 0x0000002a00067c82 */ /* 0x000fe20008000000 */
[----:B------:R-:W-:Y:S07]  /*6c40*/  UMOV UR7, UR36 ;  /* 0x0000002400077c82 */ /* 0x000fee0008000000 */
[----:B------:R2:W-:Y:S02]  /*6c50*/  UTMASTG.3D [UR4], [UR8] ;  /* 0x00000004080073b5 */ /* 0x0005e40008010000 */
[----:B--2---:R0:W-:Y:S02]  /*6c60*/  UTMACMDFLUSH ;  /* 0x00000000000079b7 */ /* 0x0041e40000000000 */
.L_x_106:
[----:B------:R-:W-:Y:S05]  /*6c70*/  BSYNC.RECONVERGENT B0 ;  /* 0x0000000000007941 */ /* 0x000fea0003800200 */
.L_x_105:
[----:B------:R-:W-:Y:S01]  /*6c80*/  UIADD3 UR43, UPT, UPT, UR43, 0x1, URZ ;  /* 0x000000012b2b7890 */ /* 0x000fe2000fffe0ff */
[----:B------:R-:W-:Y:S03]  /*6c90*/  BSSY.RECONVERGENT B0, `(.L_x_107) ;  /* 0x0000008000007945 */ /* 0x000fe60003800200 */
[----:B------:R-:W-:Y:S04]  /*6ca0*/  UISETP.NE.AND UP0, UPT, UR43, 0x3, UPT ;  /* 0x000000032b00788c */ /* 0x000fe8000bf05270 */
[----:B------:R-:W-:Y:S02]  /*6cb0*/  UISETP.EQ.XOR UP1, UPT, UR40, 0x3, !UP0 ;  /* 0x000000032800788c */ /* 0x000fe4000c722a70 */
[----:B------:R-:W-:Y:S02]  /*6cc0*/  USEL UR56, UR43, URZ, UP0 ;  /* 0x000000ff2b387287 */ /* 0x000fe40008000000 */
[----:B------:R-:W-:Y:S04]  /*6cd0*/  USEL UR4, URZ, 0x1, !UP1 ;  /* 0x00000001ff047887 */ /* 0x000fe8000c800000 */
[----:B------:R-:W-:Y:S01]  /*6ce0*/  ULOP3.LUT UR51, UR51, UR4, URZ, 0x3c, !UPT ;  /* 0x0000000433337292 */ /* 0x000fe2000f8e3cff */
[----:B------:R-:W-:Y:S11]  /*6cf0*/  @P0 BRA `(.L_x_108) ;  /* 0x0000000000040947 */ /* 0x000ff60003800000 */
[----:B------:R-:W-:Y:S04]  /*6d00*/  DEPBAR.LE SB0, 0x1 ;  /* 0x000080400000791a */ /* 0x000fe80000000000 */
.L_x_108:
[----:B------:R-:W-:Y:S05]  /*6d10*/  BSYNC.RECONVERGENT B0 ;  /* 0x0000000000007941 */ /* 0x000fea0003800200 */
.L_x_107:
[----:B------:R-:W-:Y:S01]  /*6d20*/  BAR.SYNC.DEFER_BLOCKING 0x1, 0x80 ;  /* 0x0042000000007b1d */ /* 0x000fe20000010000 */
[----:B------:R-:W-:Y:S01]  /*6d30*/  UISETP.NE.AND UP0, UPT, UR50, -0x2, UPT ;  /* 0xfffffffe3200788c */ /* 0x000fe2000bf05270 */
[----:B------:R-:W-:Y:S08]  /*6d40*/  IADD3 R31, PT, PT, R31, 0x1, RZ ;  /* 0x000000011f1f7810 */ /* 0x000ff00007ffe0ff */
[----:B------:R-:W-:Y:S05]  /*6d50*/  BRA.U !UP0, `(.L_x_109) ;  /* 0x0000000108287547 */ /* 0x000fea000b800000 */
[----:B------:R-:W-:Y:S01]  /*6d60*/  ISETP.NE.AND P0, PT, R74, RZ, PT ;  /* 0x000000ff4a00720c */ /* 0x000fe20003f05270 */
[----:B------:R-:W-:Y:S01]  /*6d70*/  IMAD.U32 R2, RZ, RZ, UR49 ;  /* 0x00000031ff027e24 */ /* 0x000fe2000f8e00ff */
[----:B------:R-:W-:Y:S01]  /*6d80*/  UIADD3 UR49, UPT, UPT, UR49, 0x1, URZ ;  /* 0x0000000131317890 */ /* 0x000fe2000fffe0ff */
[----:B------:R-:W-:Y:S03]  /*6d90*/  IMAD.U32 R0, RZ, RZ, UR37 ;  /* 0x00000025ff007e24 */ /* 0x000fe6000f8e00ff */
[----:B------:R-:W-:Y:S04]  /*6da0*/  UISETP.NE.AND UP0, UPT, UR49, 0x3, UPT ;  /* 0x000000033100788c */ /* 0x000fe8000bf05270 */
[----:B------:R-:W-:Y:S03]  /*6db0*/  USEL UR49, UR49, URZ, UP0 ;  /* 0x000000ff31317287 */ /* 0x000fe60008000000 */
[----:B------:R-:W-:Y:S05]  /*6dc0*/  @P0 LEA R2, R2, UR48, 0x3 ;  /* 0x0000003002020c11 */ /* 0x000fea000f8e18ff */
[----:B------:R-:W-:Y:S05]  /*6dd0*/  @P0 VIADD R2, R2, 0x58 ;  /* 0x0000005802020836 */ /* 0x000fea0000000000 */
[----:B------:R-:W-:Y:S04]  /*6de0*/  @P0 PRMT R0, R0, 0x654, R2 ;  /* 0x0000065400000816 */ /* 0x000fe80000000002 */
[----:B------:R2:W-:Y:S03]  /*6df0*/  @P0 SYNCS.ARRIVE.TRANS64.RED.A1T0 RZ, [R0+URZ], RZ ;  /* 0x000000ff00ff09a7 */ /* 0x0005e600081004ff */
.L_x_109:
[----:B------:R-:W-:Y:S01]  /*6e00*/  ISETP.NE.AND P2, PT, R71, RZ, PT ;  /* 0x000000ff4700720c */ /* 0x000fe20003f45270 */
[----:B------:R-:W-:Y:S01]  /*6e10*/  UIADD3 UR50, UPT, UPT, UR50, 0x2, URZ ;  /* 0x0000000232327890 */ /* 0x000fe2000fffe0ff */
[----:B------:R-:W-:Y:S01]  /*6e20*/  ISETP.NE.AND P0, PT, R73, 0x2, PT ;  /* 0x000000024900780c */ /* 0x000fe20003f05270 */
[----:B------:R-:W-:Y:S01]  /*6e30*/  IMAD.IADD R20, R29, 0x1, R58 ;  /* 0x000000011d147824 */ /* 0x000fe200078e023a */
[----:B------:R-:W-:Y:S01]  /*6e40*/  ISETP.NE.AND P1, PT, R31, 0x4, PT ;  /* 0x000000041f00780c */ /* 0x000fe20003f25270 */
[----:B------:R-:W-:Y:S01]  /*6e50*/  IMAD.IADD R21, R30, 0x1, R59 ;  /* 0x000000011e157824 */ /* 0x000fe200078e023b */
[----:B------:R-:W-:Y:S02]  /*6e60*/  SEL R2, RZ, 0x1, P0 ;  /* 0x00000001ff027807 */ /* 0x000fe40000000000 */
[----:B--2---:R-:W-:Y:S02]  /*6e70*/  SEL R0, RZ, 0x1, P1 ;  /* 0x00000001ff007807 */ /* 0x004fe40000800000 */
[----:B------:R-:W-:Y:S02]  /*6e80*/  LOP3.LUT R67, R67, R2, RZ, 0x3c, !PT ;  /* 0x0000000243437212 */ /* 0x000fe400078e3cff */
[----:B------:R-:W-:Y:S02]  /*6e90*/  LOP3.LUT R68, R68, R0, RZ, 0x3c, !PT ;  /* 0x0000000044447212 */ /* 0x000fe400078e3cff */
[----:B------:R-:W-:Y:S02]  /*6ea0*/  @P2 R2UR UR36, R66 ;  /* 0x00000000422422ca */ /* 0x000fe400000e0000 */
[----:B------:R-:W-:Y:S02]  /*6eb0*/  SEL R73, R73, RZ, P0 ;  /* 0x000000ff49497207 */ /* 0x000fe40000000000 */
[----:B------:R-:W-:Y:S01]  /*6ec0*/  SEL R31, R31, RZ, P1 ;  /* 0x000000ff1f1f7207 */ /* 0x000fe20000800000 */
[----:B------:R-:W-:Y:S10]  /*6ed0*/  @P2 BRA `(.L_x_110) ;  /* 0xffffffdc00e02947 */ /* 0x000ff4000383ffff */
[----:B------:R-:W-:-:S09]  /*6ee0*/  UISETP.NE.AND UP0, UPT, UR53, URZ, UPT ;  /* 0x000000ff3500728c */ /* 0x000fd2000bf05270 */
[----:B------:R-:W-:Y:S05]  /*6ef0*/  BRA.U !UP0, `(.L_x_111) ;  /* 0x0000000108487547 */ /* 0x000fea000b800000 */
[----:B------:R-:W2:Y:S02]  /*6f00*/  LDCU.64 UR4, c[0x0][0x890] ;  /* 0x00011200ff0477ac */ /* 0x000ea40008000a00 */
[----:B--2---:R-:W-:-:S04]  /*6f10*/  UISETP.NE.U32.AND UP0, UPT, UR4, URZ, UPT ;  /* 0x000000ff0400728c */ /* 0x004fc8000bf05070 */
[----:B------:R-:W-:-:S09]  /*6f20*/  UISETP.NE.AND.EX UP0, UPT, UR5, URZ, UPT, UP0 ;  /* 0x000000ff0500728c */ /* 0x000fd2000bf05300 */
[----:B------:R-:W-:Y:S05]  /*6f30*/  BRA.U UP0, `(.L_x_112) ;  /* 0x00000001000c7547 */ /* 0x000fea000b800000 */
[----:B------:R-:W-:-:S13]  /*6f40*/  FSETP.NEU.AND P0, PT, R35, RZ, PT ;  /* 0x000000ff2300720b */ /* 0x000fda0003f0d000 */
[----:B------:R-:W-:Y:S05]  /*6f50*/  @!P0 EXIT ;  /* 0x000000000000894d */ /* 0x000fea0003800000 */
[----:B------:R-:W-:Y:S05]  /*6f60*/  BRA `(.L_x_111) ;  /* 0x00000000002c7947 */ /* 0x000fea0003800000 */
.L_x_112:
[----:B------:R-:W-:Y:S01]  /*6f70*/  ISETP.NE.AND P0, PT, R72, RZ, PT ;  /* 0x000000ff4800720c */ /* 0x000fe20003f05270 */
[----:B------:R-:W-:-:S12]  /*6f80*/  BSSY.RECONVERGENT B0, `(.L_x_111) ;  /* 0x0000009000007945 */ /* 0x000fd80003800200 */
[----:B------:R-:W-:Y:S05]  /*6f90*/  @P0 BRA `(.L_x_113) ;  /* 0x0000000000140947 */ /* 0x000fea0003800000 */
[----:B------:R-:W2:Y:S02]  /*6fa0*/  LDCU.64 UR4, c[0x0][0x888] ;  /* 0x00011100ff0477ac */ /* 0x000ea40008000a00 */
[----:B--2---:R-:W-:-:S04]  /*6fb0*/  ISETP.NE.U32.AND P0, PT, RZ, UR4, PT ;  /* 0x00000004ff007c0c */ /* 0x004fc8000bf05070 */
[----:B------:R-:W-:-:S13]  /*6fc0*/  ISETP.NE.AND.EX P0, PT, RZ, UR5, PT, P0 ;  /* 0x00000005ff007c0c */ /* 0x000fda000bf05300 */
[----:B------:R-:W-:Y:S05]  /*6fd0*/  @!P0 EXIT ;  /* 0x000000000000894d */ /* 0x000fea0003800000 */
[----:B------:R-:W-:Y:S05]  /*6fe0*/  BRA `(.L_x_114) ;  /* 0x0000000000087947 */ /* 0x000fea0003800000 */
.L_x_113:
[----:B------:R-:W-:-:S13]  /*6ff0*/  FSETP.NEU.AND P0, PT, R35, RZ, PT ;  /* 0x000000ff2300720b */ /* 0x000fda0003f0d000 */
[----:B------:R-:W-:Y:S05]  /*7000*/  @!P0 EXIT ;  /* 0x000000000000894d */ /* 0x000fea0003800000 */
.L_x_114:
[----:B------:R-:W-:Y:S05]  /*7010*/  BSYNC.RECONVERGENT B0 ;  /* 0x0000000000007941 */ /* 0x000fea0003800200 */
.L_x_111:
[----:B------:R-:W-:Y:S01]  /*7020*/  ULEA UR4, UR49, UR48, 0x3 ;  /* 0x0000003031047291 */ /* 0x000fe2000f8e18ff */
[----:B------:R-:W-:-:S04]  /*7030*/  DEPBAR.LE SB0, 0x0 ;  /* 0x000080000000791a */ /* 0x000fc80000000000 */
[----:B------:R-:W-:-:S04]  /*7040*/  UIADD3 UR4, UPT, UPT, UR4, 0x58, URZ ;  /* 0x0000005804047890 */ /* 0x000fc8000fffe0ff */
[----:B------:R-:W-:-:S09]  /*7050*/  UPRMT UR4, UR37, 0x654, UR4 ;  /* 0x0000065425047896 */ /* 0x000fd20008000004 */
[----:B------:R-:W-:Y:S01]  /*7060*/  SYNCS.ARRIVE.TRANS64.RED.A1T0 RZ, [UR4], RZ ;  /* 0x000000ffffff79a7 */ /* 0x000fe20008100404 */
[----:B------:R-:W-:Y:S05]  /*7070*/  EXIT ;  /* 0x000000000000794d */ /* 0x000fea0003800000 */
.L_x_19:
[----:B--2---:R2:W1:Y:S02]  /*7080*/  SYNCS.PHASECHK.TRANS64.TRYWAIT P0, [R2+URZ+0xf0], R3 ;  /* 0x0000f003020075a7 */ /* 0x00446400080011ff */
[----:B-1----:R-:W-:Y:S05]  /*7090*/  @!P0 NANOSLEEP.SYNCS 0x989680 ;  /* 0x009896800000895d */ /* 0x002fea0003900000 */
[----:B------:R-:W1:Y:S02]  /*70a0*/  @!P0 SYNCS.PHASECHK.TRANS64 P0, [R2+URZ+0xf0], R3 ;  /* 0x0000f003020085a7 */ /* 0x000e6400080010ff */
[----:B-1----:R-:W-:Y:S05]  /*70b0*/  @!P0 BRA `(.L_x_19) ;  /* 0xfffffffc00f08947 */ /* 0x002fea000383ffff */
[----:B------:R-:W-:Y:S05]  /*70c0*/  BRA `(.L_x_115) ;  /* 0xffffffa4003c7947 */ /* 0x000fea000383ffff */
.L_x_22:
[----:B-1----:R-:W-:-:S07]  /*70d0*/  MOV R2, UR33 ;  /* 0x0000002100027c02 */ /* 0x002fce0008000f00 */
.L_x_116:
[----:B-1----:R1:W2:Y:S02]  /*70e0*/  SYNCS.PHASECHK.TRANS64.TRYWAIT P0, [R2+URZ+0x20], R4 ;  /* 0x00002004020075a7 */ /* 0x0022a400080011ff */
[----:B--2---:R-:W-:Y:S05]  /*70f0*/  @!P0 NANOSLEEP.SYNCS 0x989680 ;  /* 0x009896800000895d */ /* 0x004fea0003900000 */
[----:B------:R-:W2:Y:S02]  /*7100*/  @!P0 SYNCS.PHASECHK.TRANS64 P0, [R2+URZ+0x20], R4 ;  /* 0x00002004020085a7 */ /* 0x000ea400080010ff */
[----:B--2---:R-:W-:Y:S05]  /*7110*/  @!P0 BRA `(.L_x_116) ;  /* 0xfffffffc00f08947 */ /* 0x004fea000383ffff */
[----:B------:R-:W-:Y:S05]  /*7120*/  BRA `(.L_x_21) ;  /* 0xffffffa4008c7947 */ /* 0x000fea000383ffff */
.L_x_28:
[----:B-1----:R-:W-:-:S07]  /*7130*/  MOV R2, UR33 ;  /* 0x0000002100027c02 */ /* 0x002fce0008000f00 */
.L_x_117:
[----:B-1----:R1:W2:Y:S02]  /*7140*/  SYNCS.PHASECHK.TRANS64.TRYWAIT P0, [R2+URZ+0x20], R4 ;  /* 0x00002004020075a7 */ /* 0x0022a400080011ff */
[----:B--2---:R-:W-:Y:S05]  /*7150*/  @!P0 NANOSLEEP.SYNCS 0x989680 ;  /* 0x009896800000895d */ /* 0x004fea0003900000 */
[----:B------:R-:W2:Y:S02]  /*7160*/  @!P0 SYNCS.PHASECHK.TRANS64 P0, [R2+URZ+0x20], R4 ;  /* 0x00002004020085a7 */ /* 0x000ea400080010ff */
[----:B--2---:R-:W-:Y:S05]  /*7170*/  @!P0 BRA `(.L_x_117) ;  /* 0xfffffffc00f08947 */ /* 0x004fea000383ffff */
[----:B------:R-:W-:Y:S05]  /*7180*/  BRA `(.L_x_27) ;  /* 0xffffffa800607947 */ /* 0x000fea000383ffff */
.L_x_32:
[----:B-1----:R1:W2:Y:S02]  /*7190*/  SYNCS.PHASECHK.TRANS64.TRYWAIT P0, [R2+URZ+0x80], R3 ;  /* 0x00008003020075a7 */ /* 0x0022a400080011ff */
[----:B--2---:R-:W-:Y:S05]  /*71a0*/  @!P0 NANOSLEEP.SYNCS 0x989680 ;  /* 0x009896800000895d */ /* 0x004fea0003900000 */
[----:B------:R-:W2:Y:S02]  /*71b0*/  @!P0 SYNCS.PHASECHK.TRANS64 P0, [R2+URZ+0x80], R3 ;  /* 0x00008003020085a7 */ /* 0x000ea400080010ff */
[----:B--2---:R-:W-:Y:S05]  /*71c0*/  @!P0 BRA `(.L_x_32) ;  /* 0xfffffffc00f08947 */ /* 0x004fea000383ffff */
[----:B------:R-:W-:Y:S05]  /*71d0*/  BRA `(.L_x_118) ;  /* 0xffffffac00147947 */ /* 0x000fea000383ffff */
.L_x_36:
[----:B----4-:R-:W-:-:S07]  /*71e0*/  MOV R0, UR5 ;  /* 0x0000000500007c02 */ /* 0x010fce0008000f00 */
.L_x_119:
[----:B-1----:R1:W2:Y:S02]  /*71f0*/  SYNCS.PHASECHK.TRANS64.TRYWAIT P0, [R0+URZ], R2 ;  /* 0x00000002000075a7 */ /* 0x0022a400080011ff */
[----:B--2---:R-:W-:Y:S05]  /*7200*/  @!P0 NANOSLEEP.SYNCS 0x989680 ;  /* 0x009896800000895d */ /* 0x004fea0003900000 */
[----:B------:R-:W2:Y:S02]  /*7210*/  @!P0 SYNCS.PHASECHK.TRANS64 P0, [R0+URZ], R2 ;  /* 0x00000002000085a7 */ /* 0x000ea400080010ff */
[----:B--2---:R-:W-:Y:S05]  /*7220*/  @!P0 BRA `(.L_x_119) ;  /* 0xfffffffc00f08947 */ /* 0x004fea000383ffff */
[----:B------:R-:W-:Y:S05]  /*7230*/  BRA `(.L_x_120) ;  /* 0xffffffb000847947 */ /* 0x000fea000383ffff */
.L_x_37:
[----:B----4-:R-:W-:-:S07]  /*7240*/  MOV R0, UR5 ;  /* 0x0000000500007c02 */ /* 0x010fce0008000f00 */
.L_x_121:
[----:B-1----:R1:W2:Y:S02]  /*7250*/  SYNCS.PHASECHK.TRANS64.TRYWAIT P0, [R0+URZ], R3 ;  /* 0x00000003000075a7 */ /* 0x0022a400080011ff */
[----:B--2---:R-:W-:Y:S05]  /*7260*/  @!P0 NANOSLEEP.SYNCS 0x989680 ;  /* 0x009896800000895d */ /* 0x004fea0003900000 */
[----:B------:R-:W2:Y:S02]  /*7270*/  @!P0 SYNCS.PHASECHK.TRANS64 P0, [R0+URZ], R3 ;  /* 0x00000003000085a7 */ /* 0x000ea400080010ff */
[----:B--2---:R-:W-:Y:S05]  /*7280*/  @!P0 BRA `(.L_x_121) ;  /* 0xfffffffc00f08947 */ /* 0x004fea000383ffff */
[----:B------:R-:W-:Y:S05]  /*7290*/  BRA `(.L_x_122) ;  /* 0xffffffb000907947 */ /* 0x000fea000383ffff */
.L_x_38:
[----:B----4-:R-:W-:-:S07]  /*72a0*/  MOV R0, UR5 ;  /* 0x0000000500007c02 */ /* 0x010fce0008000f00 */
.L_x_123:
[----:B-1----:R1:W2:Y:S02]  /*72b0*/  SYNCS.PHASECHK.TRANS64.TRYWAIT P0, [R0+URZ], R3 ;  /* 0x00000003000075a7 */ /* 0x0022a400080011ff */
[----:B--2---:R-:W-:Y:S05]  /*72c0*/  @!P0 NANOSLEEP.SYNCS 0x989680 ;  /* 0x009896800000895d */ /* 0x004fea0003900000 */
[----:B------:R-:W2:Y:S02]  /*72d0*/  @!P0 SYNCS.PHASECHK.TRANS64 P0, [R0+URZ], R3 ;  /* 0x00000003000085a7 */ /* 0x000ea400080010ff */
[----:B--2---:R-:W-:Y:S05]  /*72e0*/  @!P0 BRA `(.L_x_123) ;  /* 0xfffffffc00f08947 */ /* 0x004fea000383ffff */
[----:B------:R-:W-:Y:S05]  /*72f0*/  BRA `(.L_x_124) ;  /* 0xffffffb0009c7947 */ /* 0x000fea000383ffff */
.L_x_41:
[----:B-1----:R1:W2:Y:S02]  /*7300*/  SYNCS.PHASECHK.TRANS64.TRYWAIT P0, [R0+URZ+0xe0], R4 ;  /* 0x0000e004000075a7 */ /* 0x0022a400080011ff */
[----:B--2---:R-:W-:Y:S05]  /*7310*/  @!P0 NANOSLEEP.SYNCS 0x989680 ;  /* 0x009896800000895d */ /* 0x004fea0003900000 */
[----:B------:R-:W2:Y:S02]  /*7320*/  @!P0 SYNCS.PHASECHK.TRANS64 P0, [R0+URZ+0xe0], R4 ;  /* 0x0000e004000085a7 */ /* 0x000ea400080010ff */
[----:B--2---:R-:W-:Y:S05]  /*7330*/  @!P0 BRA `(.L_x_41) ;  /* 0xfffffffc00f08947 */ /* 0x004fea000383ffff */
[----:B------:R-:W-:Y:S05]  /*7340*/  BRA `(.L_x_125) ;  /* 0xffffffb000f87947 */ /* 0x000fea000383ffff */
.L_x_42:
[----:B------:R-:W-:-:S07]  /*7350*/  MOV R0, UR5 ;  /* 0x0000000500007c02 */ /* 0x000fce0008000f00 */
.L_x_126:
[----:B-1----:R1:W2:Y:S02]  /*7360*/  SYNCS.PHASECHK.TRANS64.TRYWAIT P0, [R0+URZ+0x90], R5 ;  /* 0x00009005000075a7 */ /* 0x0022a400080011ff */
[----:B--2---:R-:W-:Y:S05]  /*7370*/  @!P0 NANOSLEEP.SYNCS 0x989680 ;  /* 0x009896800000895d */ /* 0x004fea0003900000 */
[----:B------:R-:W2:Y:S02]  /*7380*/  @!P0 SYNCS.PHASECHK.TRANS64 P0, [R0+URZ+0x90], R5 ;  /* 0x00009005000085a7 */ /* 0x000ea400080010ff */
[----:B--2---:R-:W-:Y:S05]  /*7390*/  @!P0 BRA `(.L_x_126) ;  /* 0xfffffffc00f08947 */ /* 0x004fea000383ffff */
[----:B------:R-:W-:Y:S05]  /*73a0*/  BRA `(.L_x_127) ;  /* 0xffffffb400087947 */ /* 0x000fea000383ffff */
.L_x_43:
[----:B-1----:R1:W2:Y:S02]  /*73b0*/  SYNCS.PHASECHK.TRANS64.TRYWAIT P1, [R0+URZ+0x80], R4 ;  /* 0x00008004000075a7 */ /* 0x0022a400080211ff */
[----:B--2---:R-:W-:Y:S05]  /*73c0*/  @!P1 NANOSLEEP.SYNCS 0x989680 ;  /* 0x009896800000995d */ /* 0x004fea0003900000 */
[----:B------:R-:W2:Y:S02]  /*73d0*/  @!P1 SYNCS.PHASECHK.TRANS64 P1, [R0+URZ+0x80], R4 ;  /* 0x00008004000095a7 */ /* 0x000ea400080210ff */
[----:B--2---:R-:W-:Y:S05]  /*73e0*/  @!P1 BRA `(.L_x_43) ;  /* 0xfffffffc00f09947 */ /* 0x004fea000383ffff */
[----:B------:R-:W-:Y:S05]  /*73f0*/  BRA `(.L_x_128) ;  /* 0xffffffb400387947 */ /* 0x000fea000383ffff */
.L_x_46:
[----:B------:R-:W-:-:S07]  /*7400*/  MOV R0, UR5 ;  /* 0x0000000500007c02 */ /* 0x000fce0008000f00 */
.L_x_129:
[----:B-1----:R1:W2:Y:S02]  /*7410*/  SYNCS.PHASECHK.TRANS64.TRYWAIT P0, [R0+URZ+0x90], R2 ;  /* 0x00009002000075a7 */ /* 0x0022a400080011ff */
[----:B--2---:R-:W-:Y:S05]  /*7420*/  @!P0 NANOSLEEP.SYNCS 0x989680 ;  /* 0x009896800000895d */ /* 0x004fea0003900000 */
[----:B------:R-:W2:Y:S02]  /*7430*/  @!P0 SYNCS.PHASECHK.TRANS64 P0, [R0+URZ+0x90], R2 ;  /* 0x00009002000085a7 */ /* 0x000ea400080010ff */
[----:B--2---:R-:W-:Y:S05]  /*7440*/  @!P0 BRA `(.L_x_129) ;  /* 0xfffffffc00f08947 */ /* 0x004fea000383ffff */
[----:B------:R-:W-:Y:S05]  /*7450*/  BRA `(.L_x_45) ;  /* 0xffffffb4008c7947 */ /* 0x000fea000383ffff */
.L_x_53:
[----:B-1----:R1:W2:Y:S02]  /*7460*/  SYNCS.PHASECHK.TRANS64.TRYWAIT P1, [R0+URZ+0x80], R2 ;  /* 0x00008002000075a7 */ /* 0x0022a400080211ff */
[----:B--2---:R-:W-:Y:S05]  /*7470*/  @!P1 NANOSLEEP.SYNCS 0x989680 ;  /* 0x009896800000995d */ /* 0x004fea0003900000 */
[----:B------:R-:W2:Y:S02]  /*7480*/  @!P1 SYNCS.PHASECHK.TRANS64 P1, [R0+URZ+0x80], R2 ;  /* 0x00008002000095a7 */ /* 0x000ea400080210ff */
[----:B--2---:R-:W-:Y:S05]  /*7490*/  @!P1 BRA `(.L_x_53) ;  /* 0xfffffffc00f09947 */ /* 0x004fea000383ffff */
[----:B------:R-:W-:Y:S05]  /*74a0*/  BRA `(.L_x_130) ;  /* 0xffffffbc001c7947 */ /* 0x000fea000383ffff */
.L_x_54:
[----:B------:R-:W-:-:S07]  /*74b0*/  MOV R2, UR6 ;  /* 0x0000000600027c02 */ /* 0x000fce0008000f00 */
.L_x_131:
[----:B-1----:R1:W2:Y:S02]  /*74c0*/  SYNCS.PHASECHK.TRANS64.TRYWAIT P0, [R2+URZ+0xc0], R0 ;  /* 0x0000c000020075a7 */ /* 0x0022a400080011ff */
[----:B--2---:R-:W-:Y:S05]  /*74d0*/  @!P0 NANOSLEEP.SYNCS 0x989680 ;  /* 0x009896800000895d */ /* 0x004fea0003900000 */
[----:B------:R-:W2:Y:S02]  /*74e0*/  @!P0 SYNCS.PHASECHK.TRANS64 P0, [R2+URZ+0xc0], R0 ;  /* 0x0000c000020085a7 */ /* 0x000ea400080010ff */
[----:B--2---:R-:W-:Y:S05]  /*74f0*/  @!P0 BRA `(.L_x_131) ;  /* 0xfffffffc00f08947 */ /* 0x004fea000383ffff */
[----:B------:R-:W-:Y:S05]  /*7500*/  BRA `(.L_x_132) ;  /* 0xffffffbc006c7947 */ /* 0x000fea000383ffff */
.L_x_57:
[----:B------:R-:W-:Y:S07]  /*7510*/  MOV R0, UR11 ;  /* 0x0000000b00007c02 */ /* 0x000fee0008000f00 */
.L_x_133:
[----:B-1----:R1:W2:Y:S02]  /*7520*/  SYNCS.PHASECHK.TRANS64.TRYWAIT P0, [R0+URZ], R2 ;  /* 0x00000002000075a7 */ /* 0x0022a400080011ff */
[----:B--2---:R-:W-:Y:S05]  /*7530*/  @!P0 NANOSLEEP.SYNCS 0x989680 ;  /* 0x009896800000895d */ /* 0x004fea0003900000 */
[----:B------:R-:W2:Y:S02]  /*7540*/  @!P0 SYNCS.PHASECHK.TRANS64 P0, [R0+URZ], R2 ;  /* 0x00000002000085a7 */ /* 0x000ea400080010ff */
[----:B--2---:R-:W-:Y:S05]  /*7550*/  @!P0 BRA `(.L_x_133) ;  /* 0xfffffffc00f08947 */ /* 0x004fea000383ffff */
[----:B------:R-:W-:Y:S05]  /*7560*/  BRA `(.L_x_56) ;  /* 0xffffffbc00887947 */ /* 0x000fea000383ffff */
.L_x_60:
[----:B------:R-:W-:-:S07]  /*7570*/  MOV R0, UR6 ;  /* 0x0000000600007c02 */ /* 0x000fce0008000f00 */
.L_x_134:
[----:B--2---:R2:W4:Y:S02]  /*7580*/  SYNCS.PHASECHK.TRANS64.TRYWAIT P0, [R0+URZ], R2 ;  /* 0x00000002000075a7 */ /* 0x00452400080011ff */
[----:B----4-:R-:W-:Y:S05]  /*7590*/  @!P0 NANOSLEEP.SYNCS 0x989680 ;  /* 0x009896800000895d */ /* 0x010fea0003900000 */
[----:B------:R-:W4:Y:S02]  /*75a0*/  @!P0 SYNCS.PHASECHK.TRANS64 P0, [R0+URZ], R2 ;  /* 0x00000002000085a7 */ /* 0x000f2400080010ff */
[----:B----4-:R-:W-:Y:S05]  /*75b0*/  @!P0 BRA `(.L_x_134) ;  /* 0xfffffffc00f08947 */ /* 0x010fea000383ffff */
[----:B------:R-:W-:Y:S05]  /*75c0*/  BRA `(.L_x_135) ;  /* 0xffffffc000b47947 */ /* 0x000fea000383ffff */
.L_x_61:
[----:B------:R-:W-:-:S07]  /*75d0*/  MOV R0, UR6 ;  /* 0x0000000600007c02 */ /* 0x000fce0008000f00 */
.L_x_136:
[----:B-1----:R1:W2:Y:S02]  /*75e0*/  SYNCS.PHASECHK.TRANS64.TRYWAIT P0, [R0+URZ], R3 ;  /* 0x00000003000075a7 */ /* 0x0022a400080011ff */
[----:B--2---:R-:W-:Y:S05]  /*75f0*/  @!P0 NANOSLEEP.SYNCS 0x989680 ;  /* 0x009896800000895d */ /* 0x004fea0003900000 */
[----:B------:R-:W2:Y:S02]  /*7600*/  @!P0 SYNCS.PHASECHK.TRANS64 P0, [R0+URZ], R3 ;  /* 0x00000003000085a7 */ /* 0x000ea400080010ff */
[----:B--2---:R-:W-:Y:S05]  /*7610*/  @!P0 BRA `(.L_x_136) ;  /* 0xfffffffc00f08947 */ /* 0x004fea000383ffff */
[----:B------:R-:W-:Y:S05]  /*7620*/  BRA `(.L_x_137) ;  /* 0xffffffc000c07947 */ /* 0x000fea000383ffff */
.L_x_62:
[----:B------:R-:W-:-:S07]  /*7630*/  MOV R0, UR6 ;  /* 0x0000000600007c02 */ /* 0x000fce0008000f00 */
.L_x_138:
[----:B-1----:R1:W2:Y:S02]  /*7640*/  SYNCS.PHASECHK.TRANS64.TRYWAIT P0, [R0+URZ], R3 ;  /* 0x00000003000075a7 */ /* 0x0022a400080011ff */
[----:B--2---:R-:W-:Y:S05]  /*7650*/  @!P0 NANOSLEEP.SYNCS 0x989680 ;  /* 0x009896800000895d */ /* 0x004fea0003900000 */
[----:B------:R-:W2:Y:S02]  /*7660*/  @!P0 SYNCS.PHASECHK.TRANS64 P0, [R0+URZ], R3 ;  /* 0x00000003000085a7 */ /* 0x000ea400080010ff */
[----:B--2---:R-:W-:Y:S05]  /*7670*/  @!P0 BRA `(.L_x_138) ;  /* 0xfffffffc00f08947 */ /* 0x004fea000383ffff */
[----:B------:R-:W-:Y:S05]  /*7680*/  BRA `(.L_x_139) ;  /* 0xffffffc000cc7947 */ /* 0x000fea000383ffff */
.L_x_63:
[----:B-1----:R-:W-:-:S07]  /*7690*/  MOV R0, UR7 ;  /* 0x0000000700007c02 */ /* 0x002fce0008000f00 */
.L_x_140:
[----:B-1----:R1:W2:Y:S02]  /*76a0*/  SYNCS.PHASECHK.TRANS64.TRYWAIT P0, [R0+URZ], R2 ;  /* 0x00000002000075a7 */ /* 0x0022a400080011ff */
[----:B--2---:R-:W-:Y:S05]  /*76b0*/  @!P0 NANOSLEEP.SYNCS 0x989680 ;  /* 0x009896800000895d */ /* 0x004fea0003900000 */
[----:B------:R-:W2:Y:S02]  /*76c0*/  @!P0 SYNCS.PHASECHK.TRANS64 P0, [R0+URZ], R2 ;  /* 0x00000002000085a7 */ /* 0x000ea400080010ff */
[----:B--2---:R-:W-:Y:S05]  /*76d0*/  @!P0 BRA `(.L_x_140) ;  /* 0xfffffffc00f08947 */ /* 0x004fea000383ffff */
[----:B------:R-:W-:Y:S05]  /*76e0*/  BRA `(.L_x_141) ;  /* 0xffffffc000d87947 */ /* 0x000fea000383ffff */
.L_x_68:
[----:B--2---:R2:W3:Y:S02]  /*76f0*/  SYNCS.PHASECHK.TRANS64.TRYWAIT P0, [R0+URZ+0x80], R2 ;  /* 0x00008002000075a7 */ /* 0x0044e400080011ff */
[----:B---3--:R-:W-:Y:S05]  /*7700*/  @!P0 NANOSLEEP.SYNCS 0x989680 ;  /* 0x009896800000895d */ /* 0x008fea0003900000 */
[----:B------:R-:W3:Y:S02]  /*7710*/  @!P0 SYNCS.PHASECHK.TRANS64 P0, [R0+URZ+0x80], R2 ;  /* 0x00008002000085a7 */ /* 0x000ee400080010ff */
[----:B---3--:R-:W-:Y:S05]  /*7720*/  @!P0 BRA `(.L_x_68) ;  /* 0xfffffffc00f08947 */ /* 0x008fea000383ffff */
[----:B------:R-:W-:Y:S05]  /*7730*/  BRA `(.L_x_142) ;  /* 0xffffffc400d07947 */ /* 0x000fea000383ffff */
.L_x_71:
[----:B------:R-:W-:Y:S07]  /*7740*/  MOV R0, UR7 ;  /* 0x0000000700007c02 */ /* 0x000fee0008000f00 */
.L_x_143:
[----:B--2---:R2:W3:Y:S02]  /*7750*/  SYNCS.PHASECHK.TRANS64.TRYWAIT P0, [R0+URZ+0x78], R2 ;  /* 0x00007802000075a7 */ /* 0x0044e400080011ff */
[----:B---3--:R-:W-:Y:S05]  /*7760*/  @!P0 NANOSLEEP.SYNCS 0x989680 ;  /* 0x009896800000895d */ /* 0x008fea0003900000 */
[----:B------:R-:W3:Y:S02]  /*7770*/  @!P0 SYNCS.PHASECHK.TRANS64 P0, [R0+URZ+0x78], R2 ;  /* 0x00007802000085a7 */ /* 0x000ee400080010ff */
[----:B---3--:R-:W-:Y:S05]  /*7780*/  @!P0 BRA `(.L_x_143) ;  /* 0xfffffffc00f08947 */ /* 0x008fea000383ffff */
[----:B------:R-:W-:Y:S05]  /*7790*/  BRA `(.L_x_70) ;  /* 0xffffffc800b07947 */ /* 0x000fea000383ffff */
.L_x_74:
[----:B------:R-:W-:Y:S07]  /*77a0*/  MOV R0, UR15 ;  /* 0x0000000f00007c02 */ /* 0x000fee0008000f00 */
.L_x_144:
[----:B-1----:R1:W2:Y:S02]  /*77b0*/  SYNCS.PHASECHK.TRANS64.TRYWAIT P0, [R0+URZ+0x58], R9 ;  /* 0x00005809000075a7 */ /* 0x0022a400080011ff */
[----:B--2---:R-:W-:Y:S05]  /*77c0*/  @!P0 NANOSLEEP.SYNCS 0x989680 ;  /* 0x009896800000895d */ /* 0x004fea0003900000 */
[----:B------:R-:W2:Y:S02]  /*77d0*/  @!P0 SYNCS.PHASECHK.TRANS64 P0, [R0+URZ+0x58], R9 ;  /* 0x00005809000085a7 */ /* 0x000ea400080010ff */
[----:B--2---:R-:W-:Y:S05]  /*77e0*/  @!P0 BRA `(.L_x_144) ;  /* 0xfffffffc00f08947 */ /* 0x004fea000383ffff */
[----:B------:R-:W-:Y:S05]  /*77f0*/  BRA `(.L_x_145) ;  /* 0xffffffcc00287947 */ /* 0x000fea000383ffff */
.L_x_75:
[----:B------:R-:W-:Y:S07]  /*7800*/  MOV R0, UR13 ;  /* 0x0000000d00007c02 */ /* 0x000fee0008000f00 */
.L_x_146:
[----:B-1----:R1:W2:Y:S02]  /*7810*/  SYNCS.PHASECHK.TRANS64.TRYWAIT P0, [R0+URZ+0x58], R20 ;  /* 0x00005814000075a7 */ /* 0x0022a400080011ff */
[----:B--2---:R-:W-:Y:S05]  /*7820*/  @!P0 NANOSLEEP.SYNCS 0x989680 ;  /* 0x009896800000895d */ /* 0x004fea0003900000 */
[----:B------:R-:W2:Y:S02]  /*7830*/  @!P0 SYNCS.PHASECHK.TRANS64 P0, [R0+URZ+0x58], R20 ;  /* 0x00005814000085a7 */ /* 0x000ea400080010ff */
[----:B--2---:R-:W-:Y:S05]  /*7840*/  @!P0 BRA `(.L_x_146) ;  /* 0xfffffffc00f08947 */ /* 0x004fea000383ffff */
[----:B------:R-:W-:Y:S05]  /*7850*/  BRA `(.L_x_147) ;  /* 0xffffffcc00c87947 */ /* 0x000fea000383ffff */
.L_x_77:
[----:B------:R-:W-:-:S07]  /*7860*/  MOV R0, UR4 ;  /* 0x0000000400007c02 */ /* 0x000fce0008000f00 */
.L_x_148:
[----:B-1----:R1:W3:Y:S02]  /*7870*/  SYNCS.PHASECHK.TRANS64.TRYWAIT P0, [R0+URZ], R2 ;  /* 0x00000002000075a7 */ /* 0x0022e400080011ff */
[----:B---3--:R-:W-:Y:S05]  /*7880*/  @!P0 NANOSLEEP.SYNCS 0x989680 ;  /* 0x009896800000895d */ /* 0x008fea0003900000 */
[----:B------:R-:W3:Y:S02]  /*7890*/  @!P0 SYNCS.PHASECHK.TRANS64 P0, [R0+URZ], R2 ;  /* 0x00000002000085a7 */ /* 0x000ee400080010ff */
[----:B---3--:R-:W-:Y:S05]  /*78a0*/  @!P0 BRA `(.L_x_148) ;  /* 0xfffffffc00f08947 */ /* 0x008fea000383ffff */
[----:B------:R-:W-:Y:S05]  /*78b0*/  BRA `(.L_x_149) ;  /* 0xffffffd000547947 */ /* 0x000fea000383ffff */
.L_x_78:
[----:B------:R-:W-:-:S07]  /*78c0*/  MOV R0, UR4 ;  /* 0x0000000400007c02 */ /* 0x000fce0008000f00 */
.L_x_150:
[----:B-1----:R1:W3:Y:S02]  /*78d0*/  SYNCS.PHASECHK.TRANS64.TRYWAIT P0, [R0+URZ], R2 ;  /* 0x00000002000075a7 */ /* 0x0022e400080011ff */
[----:B---3--:R-:W-:Y:S05]  /*78e0*/  @!P0 NANOSLEEP.SYNCS 0x989680 ;  /* 0x009896800000895d */ /* 0x008fea0003900000 */
[----:B------:R-:W3:Y:S02]  /*78f0*/  @!P0 SYNCS.PHASECHK.TRANS64 P0, [R0+URZ], R2 ;  /* 0x00000002000085a7 */ /* 0x000ee400080010ff */
[----:B---3--:R-:W-:Y:S05]  /*7900*/  @!P0 BRA `(.L_x_150) ;  /* 0xfffffffc00f08947 */ /* 0x008fea000383ffff */
[----:B------:R-:W-:Y:S05]  /*7910*/  BRA `(.L_x_151) ;  /* 0xffffffd000607947 */ /* 0x000fea000383ffff */
.L_x_80:
[----:B--2---:R2:W4:Y:S02]  /*7920*/  SYNCS.PHASECHK.TRANS64.TRYWAIT P0, [R0+URZ+0x80], R2 ;  /* 0x00008002000075a7 */ /* 0x00452400080011ff */
[----:B----4-:R-:W-:Y:S05]  /*7930*/  @!P0 NANOSLEEP.SYNCS 0x989680 ;  /* 0x009896800000895d */ /* 0x010fea0003900000 */
[----:B------:R-:W4:Y:S02]  /*7940*/  @!P0 SYNCS.PHASECHK.TRANS64 P0, [R0+URZ+0x80], R2 ;  /* 0x00008002000085a7 */ /* 0x000f2400080010ff */
[----:B----4-:R-:W-:Y:S05]  /*7950*/  @!P0 BRA `(.L_x_80) ;  /* 0xfffffffc00f08947 */ /* 0x010fea000383ffff */
[----:B------:R-:W-:Y:S05]  /*7960*/  BRA `(.L_x_152) ;  /* 0xffffffd400507947 */ /* 0x000fea000383ffff */
.L_x_90:
[----:B-1----:R1:W3:Y:S02]  /*7970*/  SYNCS.PHASECHK.TRANS64.TRYWAIT P1, [R2+URZ+0x40], R4 ;  /* 0x00004004020075a7 */ /* 0x0022e400080211ff */
[----:B---3--:R-:W-:Y:S05]  /*7980*/  @!P1 NANOSLEEP.SYNCS 0x989680 ;  /* 0x009896800000995d */ /* 0x008fea0003900000 */
[----:B------:R-:W3:Y:S02]  /*7990*/  @!P1 SYNCS.PHASECHK.TRANS64 P1, [R2+URZ+0x40], R4 ;  /* 0x00004004020095a7 */ /* 0x000ee400080210ff */
[----:B---3--:R-:W-:Y:S05]  /*79a0*/  @!P1 BRA `(.L_x_90) ;  /* 0xfffffffc00f09947 */ /* 0x008fea000383ffff */
[----:B------:R-:W-:Y:S05]  /*79b0*/  BRA `(.L_x_89) ;  /* 0xffffffe000507947 */ /* 0x000fea000383ffff */
.L_x_92:
[----:B-1----:R1:W2:Y:S02]  /*79c0*/  SYNCS.PHASECHK.TRANS64.TRYWAIT P0, [R44+URZ+0xa0], R3 ;  /* 0x0000a0032c0075a7 */ /* 0x0022a400080011ff */
[----:B--2---:R-:W-:Y:S05]  /*79d0*/  @!P0 NANOSLEEP.SYNCS 0x989680 ;  /* 0x009896800000895d */ /* 0x004fea0003900000 */
[----:B------:R-:W2:Y:S02]  /*79e0*/  @!P0 SYNCS.PHASECHK.TRANS64 P0, [R44+URZ+0xa0], R3 ;  /* 0x0000a0032c0085a7 */ /* 0x000ea400080010ff */
[----:B--2---:R-:W-:Y:S05]  /*79f0*/  @!P0 BRA `(.L_x_92) ;  /* 0xfffffffc00f08947 */ /* 0x004fea000383ffff */
[----:B------:R-:W-:Y:S05]  /*7a00*/  BRA `(.L_x_91) ;  /* 0xffffffe000a07947 */ /* 0x000fea000383ffff */
.L_x_103:
[----:B-1----:R1:W2:Y:S02]  /*7a10*/  SYNCS.PHASECHK.TRANS64.TRYWAIT P0, [R2+URZ+0x40], R45 ;  /* 0x0000402d020075a7 */ /* 0x0022a400080011ff */
[----:B--2---:R-:W-:Y:S05]  /*7a20*/  @!P0 NANOSLEEP.SYNCS 0x989680 ;  /* 0x009896800000895d */ /* 0x004fea0003900000 */
[----:B------:R-:W2:Y:S02]  /*7a30*/  @!P0 SYNCS.PHASECHK.TRANS64 P0, [R2+URZ+0x40], R45 ;  /* 0x0000402d020085a7 */ /* 0x000ea400080010ff */
[----:B--2---:R-:W-:Y:S05]  /*7a40*/  @!P0 BRA `(.L_x_103) ;  /* 0xfffffffc00f08947 */ /* 0x004fea000383ffff */
[----:B------:R-:W-:Y:S05]  /*7a50*/  BRA `(.L_x_102) ;  /* 0xffffffe800b07947 */ /* 0x000fea000383ffff */
        .weak           $__internal_0_$__cuda_sm10x_tcgen05_guardrail_trap_col_being_dealloced_not_returned_by_alloc
        .type           $__internal_0_$__cuda_sm10x_tcgen05_guardrail_trap_col_being_dealloced_not_returned_by_alloc,@function
        .size           $__internal_0_$__cuda_sm10x_tcgen05_guardrail_trap_col_being_dealloced_not_returned_by_alloc,($__internal_1_$__cuda_sm10x_tcgen05_guardrail_trap_phase_invalid_during_alloc - $__internal_0_$__cuda_sm10x_tcgen05_guardrail_trap_col_being_dealloced_not_returned_by_alloc)
$__internal_0_$__cuda_sm10x_tcgen05_guardrail_trap_col_being_dealloced_not_returned_by_alloc:
[----:B------:R-:W-:Y:S05]  /*7a60*/  BPT.TRAP 0x1 ;  /* 0x000000040000795c */ /* 0x000fea0000300000 */
[----:B------:R-:W-:-:S04]  /*7a70*/  HFMA2 R3, -RZ, RZ, 0, 0 ;  /* 0x00000000ff037431 */ /* 0x000fc800000001ff */
[----:B------:R-:W-:Y:S05]  /*7a80*/  RET.REL.NODEC R2 `(_ZN7cutlass13device_kernelINS_4gemm6kernel13GemmUniversalIN4cute5tupleIJiiiiEEENS1_10collective13CollectiveMmaINS1_35MainloopSm100TmaUmmaWarpSpecializedILi4ELi2ELi4ENS5_IJNS4_1CILi1EEESB_SB_EEEEENS5_IJNSA_ILi64EEESE_NSA_ILi128EEEEEENS_10bfloat16_tENS5_IJlSB_lEEESH_SI_NS4_8TiledMMAINS4_8MMA_AtomIJNS4_20SM100_MMA_F16BF16_SSISH_SH_fLi64ELi64ELNS4_4UMMA5MajorE0ELSN_0ELNSM_7ScaleInE0ELSO_0EEEEEENS4_6LayoutISC_NS5_IJNSA_ILi0EEESS_SS_EEEEENS5_IJNS4_10UnderscoreESV_SV_EEEEENS4_13SM90_TMA_LOADENS4_14ComposedLayoutINS4_7SwizzleILi3ELi4ELi3EEENS4_18smem_ptr_flag_bitsILi16EEENSR_INS5_IJNSA_ILi8EEESE_EEENS5_IJSE_SB_EEEEEEEvNS4_8identityESY_S18_vS19_EENS_8epilogue10collective18CollectiveEpilogueINS1B_23Sm100TmaWarpSpecializedILi3ELi2ELi16ELb1ELb0EEEJSG_NS5_IJNSR_ISE_SB_EENSR_INSA_ILi32EEESB_EEEEESH_SI_SH_SI_NS1B_6fusion15FusionCallbacksIS1F_NS1K_17LinearCombinationISH_fSH_fLNS_15FloatRoundStyleE2EEESG_S1J_JEEENS4_5SM1004TMEM4LOAD26SM100_TMEM_LOAD_16dp256b4xESY_NSZ_INS10_ILi2ELi4ELi3EEES13_NSR_INS5_IJS14_S1H_EEENS5_IJS1H_SB_EEEEEEENS4_17SM75_U32x4_LDSM_NENS4_14SM90_TMA_STOREES1Y_NS4_17SM90_U32x4_STSM_NENS4_39AutoVectorizingCopyWithAssumedAlignmentILi128EEEEEEvvEEEEvNT_6ParamsE) ;  /* 0xffffff84025c7950 */ /* 0x000fea0003c3ffff */
        .weak           $__internal_1_$__cuda_sm10x_tcgen05_guardrail_trap_phase_invalid_during_alloc
        .type           $__internal_1_$__cuda_sm10x_tcgen05_guardrail_trap_phase_invalid_during_alloc,@function
        .size           $__internal_1_$__cuda_sm10x_tcgen05_guardrail_trap_phase_invalid_during_alloc,($__internal_2_$__cuda_sm10x_tcgen05_guardrail_trap_unallocated_columns_being_dealloced - $__internal_1_$__cuda_sm10x_tcgen05_guardrail_trap_phase_invalid_during_alloc)
$__internal_1_$__cuda_sm10x_tcgen05_guardrail_trap_phase_invalid_during_alloc:
[----:B------:R-:W-:Y:S05]  /*7a90*/  BPT.TRAP 0x1 ;  /* 0x000000040000795c */ /* 0x000fea0000300000 */
[----:B------:R-:W-:-:S04]  /*7aa0*/  MOV R3, 0x0 ;  /* 0x0000000000037802 */ /* 0x000fc80000000f00 */
[----:B------:R-:W-:Y:S05]  /*7ab0*/  RET.REL.NODEC R2 `(_ZN7cutlass13device_kernelINS_4gemm6kernel13GemmUniversalIN4cute5tupleIJiiiiEEENS1_10collective13CollectiveMmaINS1_35MainloopSm100TmaUmmaWarpSpecializedILi4ELi2ELi4ENS5_IJNS4_1CILi1EEESB_SB_EEEEENS5_IJNSA_ILi64EEESE_NSA_ILi128EEEEEENS_10bfloat16_tENS5_IJlSB_lEEESH_SI_NS4_8TiledMMAINS4_8MMA_AtomIJNS4_20SM100_MMA_F16BF16_SSISH_SH_fLi64ELi64ELNS4_4UMMA5MajorE0ELSN_0ELNSM_7ScaleInE0ELSO_0EEEEEENS4_6LayoutISC_NS5_IJNSA_ILi0EEESS_SS_EEEEENS5_IJNS4_10UnderscoreESV_SV_EEEEENS4_13SM90_TMA_LOADENS4_14ComposedLayoutINS4_7SwizzleILi3ELi4ELi3EEENS4_18smem_ptr_flag_bitsILi16EEENSR_INS5_IJNSA_ILi8EEESE_EEENS5_IJSE_SB_EEEEEEEvNS4_8identityESY_S18_vS19_EENS_8epilogue10collective18CollectiveEpilogueINS1B_23Sm100TmaWarpSpecializedILi3ELi2ELi16ELb1ELb0EEEJSG_NS5_IJNSR_ISE_SB_EENSR_INSA_ILi32EEESB_EEEEESH_SI_SH_SI_NS1B_6fusion15FusionCallbacksIS1F_NS1K_17LinearCombinationISH_fSH_fLNS_15FloatRoundStyleE2EEESG_S1J_JEEENS4_5SM1004TMEM4LOAD26SM100_TMEM_LOAD_16dp256b4xESY_NSZ_INS10_ILi2ELi4ELi3EEES13_NSR_INS5_IJS14_S1H_EEENS5_IJS1H_SB_EEEEEEENS4_17SM75_U32x4_LDSM_NENS4_14SM90_TMA_STOREES1Y_NS4_17SM90_U32x4_STSM_NENS4_39AutoVectorizingCopyWithAssumedAlignmentILi128EEEEEEvvEEEEvNT_6ParamsE) ;  /* 0xffffff8402507950 */ /* 0x000fea0003c3ffff */
        .weak           $__internal_2_$__cuda_sm10x_tcgen05_guardrail_trap_unallocated_columns_being_dealloced
        .type           $__internal_2_$__cuda_sm10x_tcgen05_guardrail_trap_unallocated_columns_being_dealloced,@function
        .size           $__internal_2_$__cuda_sm10x_tcgen05_guardrail_trap_unallocated_columns_being_dealloced,(.L_x_154 - $__internal_2_$__cuda_sm10x_tcgen05_guardrail_trap_unallocated_columns_being_dealloced)
$__internal_2_$__cuda_sm10x_tcgen05_guardrail_trap_unallocated_columns_being_dealloced:
[----:B------:R-:W-:Y:S05]  /*7ac0*/  BPT.TRAP 0x1 ;  /* 0x000000040000795c */ /* 0x000fea0000300000 */
[----:B------:R-:W-:-:S04]  /*7ad0*/  HFMA2 R3, -RZ, RZ, 0, 0 ;  /* 0x00000000ff037431 */ /* 0x000fc800000001ff */
[----:B------:R-:W-:Y:S05]  /*7ae0*/  RET.REL.NODEC R2 `(_ZN7cutlass13device_kernelINS_4gemm6kernel13GemmUniversalIN4cute5tupleIJiiiiEEENS1_10collective13CollectiveMmaINS1_35MainloopSm100TmaUmmaWarpSpecializedILi4ELi2ELi4ENS5_IJNS4_1CILi1EEESB_SB_EEEEENS5_IJNSA_ILi64EEESE_NSA_ILi128EEEEEENS_10bfloat16_tENS5_IJlSB_lEEESH_SI_NS4_8TiledMMAINS4_8MMA_AtomIJNS4_20SM100_MMA_F16BF16_SSISH_SH_fLi64ELi64ELNS4_4UMMA5MajorE0ELSN_0ELNSM_7ScaleInE0ELSO_0EEEEEENS4_6LayoutISC_NS5_IJNSA_ILi0EEESS_SS_EEEEENS5_IJNS4_10UnderscoreESV_SV_EEEEENS4_13SM90_TMA_LOADENS4_14ComposedLayoutINS4_7SwizzleILi3ELi4ELi3EEENS4_18smem_ptr_flag_bitsILi16EEENSR_INS5_IJNSA_ILi8EEESE_EEENS5_IJSE_SB_EEEEEEEvNS4_8identityESY_S18_vS19_EENS_8epilogue10collective18CollectiveEpilogueINS1B_23Sm100TmaWarpSpecializedILi3ELi2ELi16ELb1ELb0EEEJSG_NS5_IJNSR_ISE_SB_EENSR_INSA_ILi32EEESB_EEEEESH_SI_SH_SI_NS1B_6fusion15FusionCallbacksIS1F_NS1K_17LinearCombinationISH_fSH_fLNS_15FloatRoundStyleE2EEESG_S1J_JEEENS4_5SM1004TMEM4LOAD26SM100_TMEM_LOAD_16dp256b4xESY_NSZ_INS10_ILi2ELi4ELi3EEES13_NSR_INS5_IJS14_S1H_EEENS5_IJS1H_SB_EEEEEEENS4_17SM75_U32x4_LDSM_NENS4_14SM90_TMA_STOREES1Y_NS4_17SM90_U32x4_STSM_NENS4_39AutoVectorizingCopyWithAssumedAlignmentILi128EEEEEEvvEEEEvNT_6ParamsE) ;  /* 0xffffff8402447950 */ /* 0x000fea0003c3ffff */
.L_x_153:
[----:B------:R-:W-:-:S00]  /*7af0*/  BRA `(.L_x_153) ;  /* 0xfffffffc00fc7947 */ /* 0x000fc0000383ffff */
[----:B------:R-:W-:-:S00]  /*7b00*/  NOP ;  /* 0x0000000000007918 */ /* 0x000fc00000000000 */
[----:B------:R-:W-:-:S00]  /*7b10*/  NOP ;  /* 0x0000000000007918 */ /* 0x000fc00000000000 */
[----:B------:R-:W-:-:S00]  /*7b20*/  NOP ;  /* 0x0000000000007918 */ /* 0x000fc00000000000 */
[----:B------:R-:W-:-:S00]  /*7b30*/  NOP ;  /* 0x0000000000007918 */ /* 0x000fc00000000000 */
[----:B------:R-:W-:-:S00]  /*7b40*/  NOP ;  /* 0x0000000000007918 */ /* 0x000fc00000000000 */
[----:B------:R-:W-:-:S00]  /*7b50*/  NOP ;  /* 0x0000000000007918 */ /* 0x000fc00000000000 */
[----:B------:R-:W-:-:S00]  /*7b60*/  NOP ;  /* 0x0000000000007918 */ /* 0x000fc00000000000 */
[----:B------:R-:W-:-:S00]  /*7b70*/  NOP ;  /* 0x0000000000007918 */ /* 0x000fc00000000000 */
.L_x_154:


//--------------------- .nv.global.init           --------------------------
	.section	.nv.global.init,"aw",@progbits
.nv.global.init:
	.type		$str$27,@object
	.size		$str$27,($str$28 - $str$27)
$str$27:
        /*0000*/ 	.byte	0x28, 0x61, 0x64, 0x64, 0x72, 0x65, 0x73, 0x73, 0x20, 0x26, 0x20, 0x6d, 0x61, 0x73, 0x6b, 0x29
        /*0010*/ 	.byte	0x20, 0x3d, 0x3d, 0x20, 0x30, 0x00
	.type		$str$28,@object
	.size		$str$28,($str$26 - $str$28)
$str$28:
        /*0016*/ 	.byte	0x2f, 0x74, 0x6d, 0x70, 0x2f, 0x63, 0x75, 0x74, 0x6c, 0x61, 0x73, 0x73, 0x5f, 0x73, 0x77, 0x65
        /*0026*/ 	.byte	0x65, 0x70, 0x5f, 0x73, 0x72, 0x63, 0x2f, 0x69, 0x6e, 0x63, 0x6c, 0x75, 0x64, 0x65, 0x2f, 0x63
        /*0036*/ 	.byte	0x75, 0x74, 0x65, 0x2f, 0x70, 0x6f, 0x69, 0x6e, 0x74, 0x65, 0x72, 0x5f, 0x66, 0x6c, 0x61, 0x67
        /*0046*/ 	.byte	0x67, 0x65, 0x64, 0x2e, 0x68, 0x70, 0x70, 0x00
	.type		$str$26,@object
	.size		$str$26,($str$25 - $str$26)
$str$26:
        /*004e*/ 	.byte	0x2f, 0x74, 0x6d, 0x70, 0x2f, 0x63, 0x75, 0x74, 0x6c, 0x61, 0x73, 0x73, 0x5f, 0x73, 0x77, 0x65
        /*005e*/ 	.byte	0x65, 0x70, 0x5f, 0x73, 0x72, 0x63, 0x2f, 0x69, 0x6e, 0x63, 0x6c, 0x75, 0x64, 0x65, 0x2f, 0x63
        /*006e*/ 	.byte	0x75, 0x74, 0x65, 0x2f, 0x61, 0x74, 0x6f, 0x6d, 0x2f, 0x63, 0x6f, 0x70, 0x79, 0x5f, 0x74, 0x72
        /*007e*/ 	.byte	0x61, 0x69, 0x74, 0x73, 0x5f, 0x73, 0x6d, 0x31, 0x30, 0x30, 0x2e, 0x68, 0x70, 0x70, 0x00
	.type		$str$25,@object
	.size		$str$25,(__unnamed_1 - $str$25)
$str$25:
        /*008d*/ 	.byte	0x28, 0x28, 0x75, 0x69, 0x6e, 0x74, 0x33, 0x32, 0x5f, 0x74, 0x28, 0x74, 0x68, 0x72, 0x65, 0x61
        /*009d*/ 	.byte	0x64, 0x49, 0x64, 0x78, 0x2e, 0x78, 0x29, 0x20, 0x2f, 0x20, 0x33, 0x32, 0x29, 0x20, 0x25, 0x20
        /*00ad*/ 	.byte	0x34, 0x29, 0x20, 0x3d, 0x3d, 0x20, 0x28, 0x28, 0x28, 0x74, 0x6d, 0x65, 0x6d, 0x5f, 0x61, 0x64
        /*00bd*/ 	.byte	0x64, 0x72, 0x20, 0x3e, 0x3e, 0x20, 0x31, 0x36, 0x29, 0x20, 0x2f, 0x20, 0x33, 0x32, 0x29, 0x20
        /*00cd*/ 	.byte	0x25, 0x20, 0x34, 0x29, 0x00
	.type		__unnamed_1,@object
	.size		__unnamed_1,(__unnamed_2 - __unnamed_1)
__unnamed_1:
        /*00d2*/ 	.byte	0x61, 0x75, 0x74, 0x6f, 0x20, 0x63, 0x75, 0x74, 0x65, 0x3a, 0x3a, 0x61, 0x73, 0x5f, 0x70, 0x6f
        /* <DEDUP_REMOVED lines=24> */
        /*0262*/ 	.byte	0x30, 0x34, 0x38, 0x3e, 0x3e, 0x3e, 0x3e, 0x5d, 0x00
	.type		__unnamed_2,@object
	.size		__unnamed_2,(.L_2 - __unnamed_2)
__unnamed_2:
        /* <DEDUP_REMOVED lines=45> */
        /*053b*/ 	.byte	0x3e, 0x3e, 0x3e, 0x5d, 0x00
.L_2:


//--------------------- .nv.shared._ZN7cutlass13device_kernelINS_4gemm6kernel13GemmUniversalIN4cute5tupleIJiiiiEEENS1_10collective13CollectiveMmaINS1_35MainloopSm100TmaUmmaWarpSpecializedILi4ELi2ELi4ENS5_IJNS4_1CILi1EEESB_SB_EEEEENS5_IJNSA_ILi64EEESE_NSA_ILi128EEEEEENS_10bfloat16_tENS5_IJlSB_lEEESH_SI_NS4_8TiledMMAINS4_8MMA_AtomIJNS4_20SM100_MMA_F16BF16_SSISH_SH_fLi64ELi64ELNS4_4UMMA5MajorE0ELSN_0ELNSM_7ScaleInE0ELSO_0EEEEEENS4_6LayoutISC_NS5_IJNSA_ILi0EEESS_SS_EEEEENS5_IJNS4_10UnderscoreESV_SV_EEEEENS4_13SM90_TMA_LOADENS4_14ComposedLayoutINS4_7SwizzleILi3ELi4ELi3EEENS4_18smem_ptr_flag_bitsILi16EEENSR_INS5_IJNSA_ILi8EEESE_EEENS5_IJSE_SB_EEEEEEEvNS4_8identityESY_S18_vS19_EENS_8epilogue10collective18CollectiveEpilogueINS1B_23Sm100TmaWarpSpecializedILi3ELi2ELi16ELb1ELb0EEEJSG_NS5_IJNSR_ISE_SB_EENSR_INSA_ILi32EEESB_EEEEESH_SI_SH_SI_NS1B_6fusion15FusionCallbacksIS1F_NS1K_17LinearCombinationISH_fSH_fLNS_15FloatRoundStyleE2EEESG_S1J_JEEENS4_5SM1004TMEM4LOAD26SM100_TMEM_LOAD_16dp256b4xESY_NSZ_INS10_ILi2ELi4ELi3EEES13_NSR_INS5_IJS14_S1H_EEENS5_IJS1H_SB_EEEEEEENS4_17SM75_U32x4_LDSM_NENS4_14SM90_TMA_STOREES1Y_NS4_17SM90_U32x4_STSM_NENS4_39AutoVectorizingCopyWithAssumedAlignmentILi128EEEEEEvvEEEEvNT_6ParamsE --------------------------
	.section	.nv.shared._ZN7cutlass13device_kernelINS_4gemm6kernel13GemmUniversalIN4cute5tupleIJiiiiEEENS1_10collective13CollectiveMmaINS1_35MainloopSm100TmaUmmaWarpSpecializedILi4ELi2ELi4ENS5_IJNS4_1CILi1EEESB_SB_EEEEENS5_IJNSA_ILi64EEESE_NSA_ILi128EEEEEENS_10bfloat16_tENS5_IJlSB_lEEESH_SI_NS4_8TiledMMAINS4_8MMA_AtomIJNS4_20SM100_MMA_F16BF16_SSISH_SH_fLi64ELi64ELNS4_4UMMA5MajorE0ELSN_0ELNSM_7ScaleInE0ELSO_0EEEEEENS4_6LayoutISC_NS5_IJNSA_ILi0EEESS_SS_EEEEENS5_IJNS4_10UnderscoreESV_SV_EEEEENS4_13SM90_TMA_LOADENS4_14ComposedLayoutINS4_7SwizzleILi3ELi4ELi3EEENS4_18smem_ptr_flag_bitsILi16EEENSR_INS5_IJNSA_ILi8EEESE_EEENS5_IJSE_SB_EEEEEEEvNS4_8identityESY_S18_vS19_EENS_8epilogue10collective18CollectiveEpilogueINS1B_23Sm100TmaWarpSpecializedILi3ELi2ELi16ELb1ELb0EEEJSG_NS5_IJNSR_ISE_SB_EENSR_INSA_ILi32EEESB_EEEEESH_SI_SH_SI_NS1B_6fusion15FusionCallbacksIS1F_NS1K_17LinearCombinationISH_fSH_fLNS_15FloatRoundStyleE2EEESG_S1J_JEEENS4_5SM1004TMEM4LOAD26SM100_TMEM_LOAD_16dp256b4xESY_NSZ_INS10_ILi2ELi4ELi3EEES13_NSR_INS5_IJS14_S1H_EEENS5_IJS1H_SB_EEEEEEENS4_17SM75_U32x4_LDSM_NENS4_14SM90_TMA_STOREES1Y_NS4_17SM90_U32x4_STSM_NENS4_39AutoVectorizingCopyWithAssumedAlignmentILi128EEEEEEvvEEEEvNT_6ParamsE,"aw",@nobits
	.sectionflags	@""
	.align	16
	.zero		1024


//--------------------- .nv.shared.reserved.0     --------------------------
	.section	.nv.shared.reserved.0,"aw",@nobits
	.weak		__nv_reservedSMEM_offset_0_alias
	.size		__nv_reservedSMEM_offset_0_alias, 0, 64
	.other		__nv_reservedSMEM_offset_0_alias,@"STO_CUDA_RESERVED_SHARED STV_DEFAULT"
__nv_reservedSMEM_offset_0_alias:
	.zero		0
.nv.shared.reserved.0:
	.zero		64
	.weak		__nv_reservedSMEM_tcgen05_partition
	.type		__nv_reservedSMEM_tcgen05_partition,@object
	.size		__nv_reservedSMEM_tcgen05_partition,(.L_0 - __nv_reservedSMEM_tcgen05_partition)
__nv_reservedSMEM_tcgen05_partition:
	.zero		32
.L_0:


//--------------------- .nv.global                --------------------------
	.section	.nv.global,"aw",@nobits
.nv.global:
	.type		_ZN39_INTERNAL_881029a5_4_k_cu_8ebe7d29_65504cute1_E,@object
	.size		_ZN39_INTERNAL_881029a5_4_k_cu_8ebe7d29_65504cute1_E,(_ZN39_INTERNAL_881029a5_4_k_cu_8ebe7d29_65504cuda3std3__45__cpo6cbeginE - _ZN39_INTERNAL_881029a5_4_k_cu_8ebe7d29_65504cute1_E)
_ZN39_INTERNAL_881029a5_4_k_cu_8ebe7d29_65504cute1_E:
	.zero		1
	.type		_ZN39_INTERNAL_881029a5_4_k_cu_8ebe7d29_65504cuda3std3__45__cpo6cbeginE,@object
	.size		_ZN39_INTERNAL_881029a5_4_k_cu_8ebe7d29_65504cuda3std3__45__cpo6cbeginE,(_ZN39_INTERNAL_881029a5_4_k_cu_8ebe7d29_65504cuda3std3__48in_placeE - _ZN39_INTERNAL_881029a5_4_k_cu_8ebe7d29_65504cuda3std3__45__cpo6cbeginE)
_ZN39_INTERNAL_881029a5_4_k_cu_8ebe7d29_65504cuda3std3__45__cpo6cbeginE:
	.zero		1
	.type		_ZN39_INTERNAL_881029a5_4_k_cu_8ebe7d29_65504cuda3std3__48in_placeE,@object
	.size		_ZN39_INTERNAL_881029a5_4_k_cu_8ebe7d29_65504cuda3std3__48in_placeE,(_ZN39_INTERNAL_881029a5_4_k_cu_8ebe7d29_65504cuda3std6ranges3__45__cpo9iter_moveE - _ZN39_INTERNAL_881029a5_4_k_cu_8ebe7d29_65504cuda3std3__48in_placeE)
_ZN39_INTERNAL_881029a5_4_k_cu_8ebe7d29_65504cuda3std3__48in_placeE:
	.zero		1
	.type		_ZN39_INTERNAL_881029a5_4_k_cu_8ebe7d29_65504cuda3std6ranges3__45__cpo9iter_moveE,@object
	.size		_ZN39_INTERNAL_881029a5_4_k_cu_8ebe7d29_65504cuda3std6ranges3__45__cpo9iter_moveE,(_ZN39_INTERNAL_881029a5_4_k_cu_8ebe7d29_65504cuda3std3__45__cpo5beginE - _ZN39_INTERNAL_881029a5_4_k_cu_8ebe7d29_65504cuda3std6ranges3__45__cpo9iter_moveE)
_ZN39_INTERNAL_881029a5_4_k_cu_8ebe7d29_65504cuda3std6ranges3__45__cpo9iter_moveE:
	.zero		1
	.type		_ZN39_INTERNAL_881029a5_4_k_cu_8ebe7d29_65504cuda3std3__45__cpo5beginE,@object
	.size		_ZN39_INTERNAL_881029a5_4_k_cu_8ebe7d29_65504cuda3std3__45__cpo5beginE,(_ZN39_INTERNAL_881029a5_4_k_cu_8ebe7d29_65504cuda3std3__441_GLOBAL__N__881029a5_4_k_cu_8ebe7d29_65506ignoreE - _ZN39_INTERNAL_881029a5_4_k_cu_8ebe7d29_65504cuda3std3__45__cpo5beginE)
_ZN39_INTERNAL_881029a5_4_k_cu_8ebe7d29_65504cuda3std3__45__cpo5beginE:
	.zero		1
	.type		_ZN39_INTERNAL_881029a5_4_k_cu_8ebe7d29_65504cuda3std3__441_GLOBAL__N__881029a5_4_k_cu_8ebe7d29_65506ignoreE,@object
	.size		_ZN39_INTERNAL_881029a5_4_k_cu_8ebe7d29_65504cuda3std3__441_GLOBAL__N__881029a5_4_k_cu_8ebe7d29_65506ignoreE,(_ZN39_INTERNAL_881029a5_4_k_cu_8ebe7d29_65504cute7productE - _ZN39_INTERNAL_881029a5_4_k_cu_8ebe7d29_65504cuda3std3__441_GLOBAL__N__881029a5_4_k_cu_8ebe7d29_65506ignoreE)
_ZN39_INTERNAL_881029a5_4_k_cu_8ebe7d29_65504cuda3std3__441_GLOBAL__N__881029a5_4_k_cu_8ebe7d29_65506ignoreE:
	.zero		1
	.type		_ZN39_INTERNAL_881029a5_4_k_cu_8ebe7d29_65504cute7productE,@object
	.size		_ZN39_INTERNAL_881029a5_4_k_cu_8ebe7d29_65504cute7productE,(_ZN39_INTERNAL_881029a5_4_k_cu_8ebe7d29_65504cuda3std3__45__cpo3endE - _ZN39_INTERNAL_881029a5_4_k_cu_8ebe7d29_65504cute7productE)
_ZN39_INTERNAL_881029a5_4_k_cu_8ebe7d29_65504cute7productE:
	.zero		1
	.type		_ZN39_INTERNAL_881029a5_4_k_cu_8ebe7d29_65504cuda3std3__45__cpo3endE,@object
	.size		_ZN39_INTERNAL_881029a5_4_k_cu_8ebe7d29_65504cuda3std3__45__cpo3endE,(_ZN39_INTERNAL_881029a5_4_k_cu_8ebe7d29_65504cuda3std3__419piecewise_constructE - _ZN39_INTERNAL_881029a5_4_k_cu_8ebe7d29_65504cuda3std3__45__cpo3endE)
_ZN39_INTERNAL_881029a5_4_k_cu_8ebe7d29_65504cuda3std3__45__cpo3endE:
	.zero		1
	.type		_ZN39_INTERNAL_881029a5_4_k_cu_8ebe7d29_65504cuda3std3__419piecewise_constructE,@object
	.size		_ZN39_INTERNAL_881029a5_4_k_cu_8ebe7d29_65504cuda3std3__419piecewise_constructE,(_ZN39_INTERNAL_881029a5_4_k_cu_8ebe7d29_65504cuda3std3__45__cpo4cendE - _ZN39_INTERNAL_881029a5_4_k_cu_8ebe7d29_65504cuda3std3__419piecewise_constructE)
_ZN39_INTERNAL_881029a5_4_k_cu_8ebe7d29_65504cuda3std3__419piecewise_constructE:
	.zero		1
	.type		_ZN39_INTERNAL_881029a5_4_k_cu_8ebe7d29_65504cuda3std3__45__cpo4cendE,@object
	.size		_ZN39_INTERNAL_881029a5_4_k_cu_8ebe7d29_65504cuda3std3__45__cpo4cendE,(_ZN39_INTERNAL_881029a5_4_k_cu_8ebe7d29_65504cuda3std6ranges3__45__cpo4swapE - _ZN39_INTERNAL_881029a5_4_k_cu_8ebe7d29_65504cuda3std3__45__cpo4cendE)
_ZN39_INTERNAL_881029a5_4_k_cu_8ebe7d29_65504cuda3std3__45__cpo4cendE:
	.zero		1
	.type		_ZN39_INTERNAL_881029a5_4_k_cu_8ebe7d29_65504cuda3std6ranges3__45__cpo4swapE,@object
	.size		_ZN39_INTERNAL_881029a5_4_k_cu_8ebe7d29_65504cuda3std6ranges3__45__cpo4swapE,(.L_10 - _ZN39_INTERNAL_881029a5_4_k_cu_8ebe7d29_65504cuda3std6ranges3__45__cpo4swapE)
_ZN39_INTERNAL_881029a5_4_k_cu_8ebe7d29_65504cuda3std6ranges3__45__cpo4swapE:
	.zero		1
.L_10:


//--------------------- .nv.constant0._ZN7cutlass13device_kernelINS_4gemm6kernel13GemmUniversalIN4cute5tupleIJiiiiEEENS1_10collective13CollectiveMmaINS1_35MainloopSm100TmaUmmaWarpSpecializedILi4ELi2ELi4ENS5_IJNS4_1CILi1EEESB_SB_EEEEENS5_IJNSA_ILi64EEESE_NSA_ILi128EEEEEENS_10bfloat16_tENS5_IJlSB_lEEESH_SI_NS4_8TiledMMAINS4_8MMA_AtomIJNS4_20SM100_MMA_F16BF16_SSISH_SH_fLi64ELi64ELNS4_4UMMA5MajorE0ELSN_0ELNSM_7ScaleInE0ELSO_0EEEEEENS4_6LayoutISC_NS5_IJNSA_ILi0EEESS_SS_EEEEENS5_IJNS4_10UnderscoreESV_SV_EEEEENS4_13SM90_TMA_LOADENS4_14ComposedLayoutINS4_7SwizzleILi3ELi4ELi3EEENS4_18smem_ptr_flag_bitsILi16EEENSR_INS5_IJNSA_ILi8EEESE_EEENS5_IJSE_SB_EEEEEEEvNS4_8identityESY_S18_vS19_EENS_8epilogue10collective18CollectiveEpilogueINS1B_23Sm100TmaWarpSpecializedILi3ELi2ELi16ELb1ELb0EEEJSG_NS5_IJNSR_ISE_SB_EENSR_INSA_ILi32EEESB_EEEEESH_SI_SH_SI_NS1B_6fusion15FusionCallbacksIS1F_NS1K_17LinearCombinationISH_fSH_fLNS_15FloatRoundStyleE2EEESG_S1J_JEEENS4_5SM1004TMEM4LOAD26SM100_TMEM_LOAD_16dp256b4xESY_NSZ_INS10_ILi2ELi4ELi3EEES13_NSR_INS5_IJS14_S1H_EEENS5_IJS1H_SB_EEEEEEENS4_17SM75_U32x4_LDSM_NENS4_14SM90_TMA_STOREES1Y_NS4_17SM90_U32x4_STSM_NENS4_39AutoVectorizingCopyWithAssumedAlignmentILi128EEEEEEvvEEEEvNT_6ParamsE --------------------------
	.section	.nv.constant0._ZN7cutlass13device_kernelINS_4gemm6kernel13GemmUniversalIN4cute5tupleIJiiiiEEENS1_10collective13CollectiveMmaINS1_35MainloopSm100TmaUmmaWarpSpecializedILi4ELi2ELi4ENS5_IJNS4_1CILi1EEESB_SB_EEEEENS5_IJNSA_ILi64EEESE_NSA_ILi128EEEEEENS_10bfloat16_tENS5_IJlSB_lEEESH_SI_NS4_8TiledMMAINS4_8MMA_AtomIJNS4_20SM100_MMA_F16BF16_SSISH_SH_fLi64ELi64ELNS4_4UMMA5MajorE0ELSN_0ELNSM_7ScaleInE0ELSO_0EEEEEENS4_6LayoutISC_NS5_IJNSA_ILi0EEESS_SS_EEEEENS5_IJNS4_10UnderscoreESV_SV_EEEEENS4_13SM90_TMA_LOADENS4_14ComposedLayoutINS4_7SwizzleILi3ELi4ELi3EEENS4_18smem_ptr_flag_bitsILi16EEENSR_INS5_IJNSA_ILi8EEESE_EEENS5_IJSE_SB_EEEEEEEvNS4_8identityESY_S18_vS19_EENS_8epilogue10collective18CollectiveEpilogueINS1B_23Sm100TmaWarpSpecializedILi3ELi2ELi16ELb1ELb0EEEJSG_NS5_IJNSR_ISE_SB_EENSR_INSA_ILi32EEESB_EEEEESH_SI_SH_SI_NS1B_6fusion15FusionCallbacksIS1F_NS1K_17LinearCombinationISH_fSH_fLNS_15FloatRoundStyleE2EEESG_S1J_JEEENS4_5SM1004TMEM4LOAD26SM100_TMEM_LOAD_16dp256b4xESY_NSZ_INS10_ILi2ELi4ELi3EEES13_NSR_INS5_IJS14_S1H_EEENS5_IJS1H_SB_EEEEEEENS4_17SM75_U32x4_LDSM_NENS4_14SM90_TMA_STOREES1Y_NS4_17SM90_U32x4_STSM_NENS4_39AutoVectorizingCopyWithAssumedAlignmentILi128EEEEEEvvEEEEvNT_6ParamsE,"a",@progbits
	.sectionflags	@""
	.align	4
.nv.constant0._ZN7cutlass13device_kernelINS_4gemm6kernel13GemmUniversalIN4cute5tupleIJiiiiEEENS1_10collective13CollectiveMmaINS1_35MainloopSm100TmaUmmaWarpSpecializedILi4ELi2ELi4ENS5_IJNS4_1CILi1EEESB_SB_EEEEENS5_IJNSA_ILi64EEESE_NSA_ILi128EEEEEENS_10bfloat16_tENS5_IJlSB_lEEESH_SI_NS4_8TiledMMAINS4_8MMA_AtomIJNS4_20SM100_MMA_F16BF16_SSISH_SH_fLi64ELi64ELNS4_4UMMA5MajorE0ELSN_0ELNSM_7ScaleInE0ELSO_0EEEEEENS4_6LayoutISC_NS5_IJNSA_ILi0EEESS_SS_EEEEENS5_IJNS4_10UnderscoreESV_SV_EEEEENS4_13SM90_TMA_LOADENS4_14ComposedLayoutINS4_7SwizzleILi3ELi4ELi3EEENS4_18smem_ptr_flag_bitsILi16EEENSR_INS5_IJNSA_ILi8EEESE_EEENS5_IJSE_SB_EEEEEEEvNS4_8identityESY_S18_vS19_EENS_8epilogue10collective18CollectiveEpilogueINS1B_23Sm100TmaWarpSpecializedILi3ELi2ELi16ELb1ELb0EEEJSG_NS5_IJNSR_ISE_SB_EENSR_INSA_ILi32EEESB_EEEEESH_SI_SH_SI_NS1B_6fusion15FusionCallbacksIS1F_NS1K_17LinearCombinationISH_fSH_fLNS_15FloatRoundStyleE2EEESG_S1J_JEEENS4_5SM1004TMEM4LOAD26SM100_TMEM_LOAD_16dp256b4xESY_NSZ_INS10_ILi2ELi4ELi3EEES13_NSR_INS5_IJS14_S1H_EEENS5_IJS1H_SB_EEEEEEENS4_17SM75_U32x4_LDSM_NENS4_14SM90_TMA_STOREES1Y_NS4_17SM90_U32x4_STSM_NENS4_39AutoVectorizingCopyWithAssumedAlignmentILi128EEEEEEvvEEEEvNT_6ParamsE:
	.zero		2944


//--------------------- SYMBOLS --------------------------

	.type		.nv.reservedSmem.offset0,@object
	.size		.nv.reservedSmem.offset0,0x4
	.type		.nv.reservedSmem.cap,@object
	.size		.nv.reservedSmem.cap,0x4
	.type		__assertfail,@function
